def attn_fwd(
    Q,
    K,
    V,
    Out,
    Lse,
    sm_scale,
    stride_qz,
    stride_qh,
    stride_qm,
    stride_qk,
    stride_kz,
    stride_kh,
    stride_kn,
    stride_kk,
    stride_vz,
    stride_vh,
    stride_vn,
    stride_vk,
    stride_oz,
    stride_oh,
    stride_om,
    stride_ok,
    seqlen_q,
    seqlen_k,
    BLOCK_M: tl.constexpr,
    BLOCK_N: tl.constexpr,
    HEAD_DIM: tl.constexpr,
    CAUSAL: tl.constexpr,
):
    start_m = tl.program_id(0)
    off_hz = tl.program_id(1)
    q_off = off_hz * stride_qh
    k_off = off_hz * stride_kh
    v_off = off_hz * stride_vh
    offs_m = start_m * BLOCK_M + tl.arange(0, BLOCK_M)
    offs_d = tl.arange(0, HEAD_DIM)
    offs_n = tl.arange(0, BLOCK_N)
    q_ptrs = Q + q_off + offs_m[:, None] * stride_qm + offs_d[None, :] * stride_qk
    k_ptrs = K + k_off + offs_d[:, None] * stride_kk + offs_n[None, :] * stride_kn
    v_ptrs = V + v_off + offs_n[:, None] * stride_vn + offs_d[None, :] * stride_vk
    m_i = tl.full([BLOCK_M], float("-inf"), dtype=tl.float32)
    l_i = tl.zeros([BLOCK_M], dtype=tl.float32) + 1.0
    acc = tl.zeros([BLOCK_M, HEAD_DIM], dtype=tl.float32)
    q = tl.load(q_ptrs)
    acc, l_i, m_i = _attn_fwd_inner(
        acc,
        l_i,
        m_i,
        q,
        k_ptrs,
        v_ptrs,
        sm_scale,
        stride_kn,
        stride_vn,
        start_m,
        seqlen_k,
        BLOCK_M,
        BLOCK_N,
        HEAD_DIM,
        CAUSAL,
    )
    acc = acc / l_i[:, None]
    lse = m_i + tl.math.log2(l_i) / 1.4426950408889634
    o_ptrs = (
        Out
        + off_hz * stride_oh
        + offs_m[:, None] * stride_om
        + offs_d[None, :] * stride_ok
    )
    tl.store(o_ptrs, acc.to(Out.dtype.element_ty))
    tl.store(Lse + off_hz * seqlen_q + offs_m, lse)

# config = {"BLOCK_M": 64, "BLOCK_N": 16, "HEAD_DIM": 32, "arch": "sm_100", "causal": true, "dtype": "fp16", "num_stages": 2, "num_warps": 4}
# arch = sm_100


// ===== COMPILED SASS (sm_100a) =====

	.target	sm_100a

	.elftype	@"ET_EXEC"


//--------------------- .note.nv.tkinfo           --------------------------
	.section	.note.nv.tkinfo,"",@"SHT_NOTE"
	.sectionflags	@"SHF_NOTE_NV_TKINFO"
	.tkinfo
        /*0018*/ 	.word	0x00000081
        /*0030*/ 	.string	""
        /*0030*/ 	.string	"ptxas-blackwell"
        /*0030*/ 	.string	"Cuda compilation tools, release 12.9, V12.9.86"
        /*0030*/ 	.string	"Build cuda_12.9.r12.9/compiler.36037853_0"
        /*0030*/ 	.string	"-v  -suppress-debug-info  -lineinfo  -arch sm_100a "



//--------------------- .note.nv.cuver            --------------------------
	.section	.note.nv.cuver,"",@"SHT_NOTE"
	.sectionflags	@"SHF_NOTE_NV_CUVER"
        /*0018*/ 	.short	0x0001
        /*001a*/ 	.short	0x0064
        /*001c*/ 	.short	0x0001
        /*001e*/ 	.short	0x0000
        /*0020*/ 	.short	0x0001
        /*0022*/ 	.short	0x0000


//--------------------- .nv.info                  --------------------------
	.section	.nv.info,"",@"SHT_CUDA_INFO"
	.align	4


	//----- nvinfo : EIATTR_REGCOUNT
	.align		4
        /*0000*/ 	.byte	0x04, 0x2f
        /*0002*/ 	.short	(.L_5 - .L_4)
	.align		4
.L_4:
        /*0004*/ 	.word	index@(attn_fwd)
        /*0008*/ 	.word	0x00000030


	//----- nvinfo : EIATTR_FRAME_SIZE
	.align		4
.L_5:
        /*000c*/ 	.byte	0x04, 0x11
        /*000e*/ 	.short	(.L_7 - .L_6)
	.align		4
.L_6:
        /*0010*/ 	.word	index@($__internal_2_$__cuda_sm10x_tcgen05_guardrail_trap_unallocated_columns_being_dealloced)
        /*0014*/ 	.word	0x00000000


	//----- nvinfo : EIATTR_FRAME_SIZE
	.align		4
.L_7:
        /*0018*/ 	.byte	0x04, 0x11
        /*001a*/ 	.short	(.L_9 - .L_8)
	.align		4
.L_8:
        /*001c*/ 	.word	index@($__internal_1_$__cuda_sm10x_tcgen05_guardrail_trap_phase_invalid_during_alloc)
        /*0020*/ 	.word	0x00000000


	//----- nvinfo : EIATTR_FRAME_SIZE
	.align		4
.L_9:
        /*0024*/ 	.byte	0x04, 0x11
        /*0026*/ 	.short	(.L_11 - .L_10)
	.align		4
.L_10:
        /*0028*/ 	.word	index@($__internal_0_$__cuda_sm10x_tcgen05_guardrail_trap_col_being_dealloced_not_returned_by_alloc)
        /*002c*/ 	.word	0x00000000


	//----- nvinfo : EIATTR_FRAME_SIZE
	.align		4
.L_11:
        /*0030*/ 	.byte	0x04, 0x11
        /*0032*/ 	.short	(.L_13 - .L_12)
	.align		4
.L_12:
        /*0034*/ 	.word	index@(attn_fwd)
        /*0038*/ 	.word	0x00000000


	//----- nvinfo : EIATTR_MIN_STACK_SIZE
	.align		4
.L_13:
        /*003c*/ 	.byte	0x04, 0x12
        /*003e*/ 	.short	(.L_15 - .L_14)
	.align		4
.L_14:
        /*0040*/ 	.word	index@(attn_fwd)
        /*0044*/ 	.word	0x00000000
.L_15:


//--------------------- .nv.info.attn_fwd         --------------------------
	.section	.nv.info.attn_fwd,"",@"SHT_CUDA_INFO"
	.sectionflags	@""
	.align	4


	//----- nvinfo : EIATTR_CUDA_API_VERSION
	.align		4
        /*0000*/ 	.byte	0x04, 0x37
        /*0002*/ 	.short	(.L_17 - .L_16)
.L_16:
        /*0004*/ 	.word	0x00000081


	//----- nvinfo : EIATTR_KPARAM_INFO
	.align		4
.L_17:
        /*0008*/ 	.byte	0x04, 0x17
        /*000a*/ 	.short	(.L_19 - .L_18)
.L_18:
        /*000c*/ 	.word	0x00000000
        /*0010*/ 	.short	0x0019
        /*0012*/ 	.short	0x0080
        /*0014*/ 	.byte	0x00, 0xf4, 0x21, 0x00


	//----- nvinfo : EIATTR_KPARAM_INFO
	.align		4
.L_19:
        /*0018*/ 	.byte	0x04, 0x17
        /*001a*/ 	.short	(.L_21 - .L_20)
.L_20:
        /*001c*/ 	.word	0x00000000
        /*0020*/ 	.short	0x0018
        /*0022*/ 	.short	0x0078
        /*0024*/ 	.byte	0x00, 0xf4, 0x21, 0x00


	//----- nvinfo : EIATTR_KPARAM_INFO
	.align		4
.L_21:
        /*0028*/ 	.byte	0x04, 0x17
        /*002a*/ 	.short	(.L_23 - .L_22)
.L_22:
        /*002c*/ 	.word	0x00000000
        /*0030*/ 	.short	0x0017
        /*0032*/ 	.short	0x0070
        /*0034*/ 	.byte	0x00, 0xf0, 0x11, 0x00


	//----- nvinfo : EIATTR_KPARAM_INFO
	.align		4
.L_23:
        /*0038*/ 	.byte	0x04, 0x17
        /*003a*/ 	.short	(.L_25 - .L_24)
.L_24:
        /*003c*/ 	.word	0x00000000
        /*0040*/ 	.short	0x0016
        /*0042*/ 	.short	0x006c
        /*0044*/ 	.byte	0x00, 0xf0, 0x11, 0x00


	//----- nvinfo : EIATTR_KPARAM_INFO
	.align		4
.L_25:
        /*0048*/ 	.byte	0x04, 0x17
        /*004a*/ 	.short	(.L_27 - .L_26)
.L_26:
        /*004c*/ 	.word	0x00000000
        /*0050*/ 	.short	0x0015
        /*0052*/ 	.short	0x0068
        /*0054*/ 	.byte	0x00, 0xf0, 0x11, 0x00


	//----- nvinfo : EIATTR_KPARAM_INFO
	.align		4
.L_27:
        /*0058*/ 	.byte	0x04, 0x17
        /*005a*/ 	.short	(.L_29 - .L_28)
.L_28:
        /*005c*/ 	.word	0x00000000
        /*0060*/ 	.short	0x0014
        /*0062*/ 	.short	0x0064
        /*0064*/ 	.byte	0x00, 0xf0, 0x11, 0x00


	//----- nvinfo : EIATTR_KPARAM_INFO
	.align		4
.L_29:
        /*0068*/ 	.byte	0x04, 0x17
        /*006a*/ 	.short	(.L_31 - .L_30)
.L_30:
        /*006c*/ 	.word	0x00000000
        /*0070*/ 	.short	0x0013
        /*0072*/ 	.short	0x0060
        /*0074*/ 	.byte	0x00, 0xf0, 0x11, 0x00


	//----- nvinfo : EIATTR_KPARAM_INFO
	.align		4
.L_31:
        /*0078*/ 	.byte	0x04, 0x17
        /*007a*/ 	.short	(.L_33 - .L_32)
.L_32:
        /*007c*/ 	.word	0x00000000
        /*0080*/ 	.short	0x0012
        /*0082*/ 	.short	0x005c
        /*0084*/ 	.byte	0x00, 0xf0, 0x11, 0x00


	//----- nvinfo : EIATTR_KPARAM_INFO
	.align		4
.L_33:
        /*0088*/ 	.byte	0x04, 0x17
        /*008a*/ 	.short	(.L_35 - .L_34)
.L_34:
        /*008c*/ 	.word	0x00000000
        /*0090*/ 	.short	0x0011
        /*0092*/ 	.short	0x0058
        /*0094*/ 	.byte	0x00, 0xf0, 0x11, 0x00


	//----- nvinfo : EIATTR_KPARAM_INFO
	.align		4
.L_35:
        /*0098*/ 	.byte	0x04, 0x17
        /*009a*/ 	.short	(.L_37 - .L_36)
.L_36:
        /*009c*/ 	.word	0x00000000
        /*00a0*/ 	.short	0x0010
        /*00a2*/ 	.short	0x0054
        /*00a4*/ 	.byte	0x00, 0xf0, 0x11, 0x00


	//----- nvinfo : EIATTR_KPARAM_INFO
	.align		4
.L_37:
        /*00a8*/ 	.byte	0x04, 0x17
        /*00aa*/ 	.short	(.L_39 - .L_38)
.L_38:
        /*00ac*/ 	.word	0x00000000
        /*00b0*/ 	.short	0x000f
        /*00b2*/ 	.short	0x0050
        /*00b4*/ 	.byte	0x00, 0xf0, 0x11, 0x00


	//----- nvinfo : EIATTR_KPARAM_INFO
	.align		4
.L_39:
        /*00b8*/ 	.byte	0x04, 0x17
        /*00ba*/ 	.short	(.L_41 - .L_40)
.L_40:
        /*00bc*/ 	.word	0x00000000
        /*00c0*/ 	.short	0x000e
        /*00c2*/ 	.short	0x004c
        /*00c4*/ 	.byte	0x00, 0xf0, 0x11, 0x00


	//----- nvinfo : EIATTR_KPARAM_INFO
	.align		4
.L_41:
        /*00c8*/ 	.byte	0x04, 0x17
        /*00ca*/ 	.short	(.L_43 - .L_42)
.L_42:
        /*00cc*/ 	.word	0x00000000
        /*00d0*/ 	.short	0x000d
        /*00d2*/ 	.short	0x0048
        /*00d4*/ 	.byte	0x00, 0xf0, 0x11, 0x00


	//----- nvinfo : EIATTR_KPARAM_INFO
	.align		4
.L_43:
        /*00d8*/ 	.byte	0x04, 0x17
        /*00da*/ 	.short	(.L_45 - .L_44)
.L_44:
        /*00dc*/ 	.word	0x00000000
        /*00e0*/ 	.short	0x000c
        /*00e2*/ 	.short	0x0044
        /*00e4*/ 	.byte	0x00, 0xf0, 0x11, 0x00


	//----- nvinfo : EIATTR_KPARAM_INFO
	.align		4
.L_45:
        /*00e8*/ 	.byte	0x04, 0x17
        /*00ea*/ 	.short	(.L_47 - .L_46)
.L_46:
        /*00ec*/ 	.word	0x00000000
        /*00f0*/ 	.short	0x000b
        /*00f2*/ 	.short	0x0040
        /*00f4*/ 	.byte	0x00, 0xf0, 0x11, 0x00


	//----- nvinfo : EIATTR_KPARAM_INFO
	.align		4
.L_47:
        /*00f8*/ 	.byte	0x04, 0x17
        /*00fa*/ 	.short	(.L_49 - .L_48)
.L_48:
        /*00fc*/ 	.word	0x00000000
        /*0100*/ 	.short	0x000a
        /*0102*/ 	.short	0x003c
        /*0104*/ 	.byte	0x00, 0xf0, 0x11, 0x00


	//----- nvinfo : EIATTR_KPARAM_INFO
	.align		4
.L_49:
        /*0108*/ 	.byte	0x04, 0x17
        /*010a*/ 	.short	(.L_51 - .L_50)
.L_50:
        /*010c*/ 	.word	0x00000000
        /*0110*/ 	.short	0x0009
        /*0112*/ 	.short	0x0038
        /*0114*/ 	.byte	0x00, 0xf0, 0x11, 0x00


	//----- nvinfo : EIATTR_KPARAM_INFO
	.align		4
.L_51:
        /*0118*/ 	.byte	0x04, 0x17
        /*011a*/ 	.short	(.L_53 - .L_52)
.L_52:
        /*011c*/ 	.word	0x00000000
        /*0120*/ 	.short	0x0008
        /*0122*/ 	.short	0x0034
        /*0124*/ 	.byte	0x00, 0xf0, 0x11, 0x00


	//----- nvinfo : EIATTR_KPARAM_INFO
	.align		4
.L_53:
        /*0128*/ 	.byte	0x04, 0x17
        /*012a*/ 	.short	(.L_55 - .L_54)
.L_54:
        /*012c*/ 	.word	0x00000000
        /*0130*/ 	.short	0x0007
        /*0132*/ 	.short	0x0030
        /*0134*/ 	.byte	0x00, 0xf0, 0x11, 0x00


	//----- nvinfo : EIATTR_KPARAM_INFO
	.align		4
.L_55:
        /*0138*/ 	.byte	0x04, 0x17
        /*013a*/ 	.short	(.L_57 - .L_56)
.L_56:
        /*013c*/ 	.word	0x00000000
        /*0140*/ 	.short	0x0006
        /*0142*/ 	.short	0x002c
        /*0144*/ 	.byte	0x00, 0xf0, 0x11, 0x00


	//----- nvinfo : EIATTR_KPARAM_INFO
	.align		4
.L_57:
        /*0148*/ 	.byte	0x04, 0x17
        /*014a*/ 	.short	(.L_59 - .L_58)
.L_58:
        /*014c*/ 	.word	0x00000000
        /*0150*/ 	.short	0x0005
        /*0152*/ 	.short	0x0028
        /*0154*/ 	.byte	0x00, 0xf0, 0x11, 0x00


	//----- nvinfo : EIATTR_KPARAM_INFO
	.align		4
.L_59:
        /*0158*/ 	.byte	0x04, 0x17
        /*015a*/ 	.short	(.L_61 - .L_60)
.L_60:
        /*015c*/ 	.word	0x00000000
        /*0160*/ 	.short	0x0004
        /*0162*/ 	.short	0x0020
        /*0164*/ 	.byte	0x00, 0xf4, 0x21, 0x00


	//----- nvinfo : EIATTR_KPARAM_INFO
	.align		4
.L_61:
        /*0168*/ 	.byte	0x04, 0x17
        /*016a*/ 	.short	(.L_63 - .L_62)
.L_62:
        /*016c*/ 	.word	0x00000000
        /*0170*/ 	.short	0x0003
        /*0172*/ 	.short	0x0018
        /*0174*/ 	.byte	0x00, 0xf4, 0x21, 0x00


	//----- nvinfo : EIATTR_KPARAM_INFO
	.align		4
.L_63:
        /*0178*/ 	.byte	0x04, 0x17
        /*017a*/ 	.short	(.L_65 - .L_64)
.L_64:
        /*017c*/ 	.word	0x00000000
        /*0180*/ 	.short	0x0002
        /*0182*/ 	.short	0x0010
        /*0184*/ 	.byte	0x00, 0xf4, 0x21, 0x00


	//----- nvinfo : EIATTR_KPARAM_INFO
	.align		4
.L_65:
        /*0188*/ 	.byte	0x04, 0x17
        /*018a*/ 	.short	(.L_67 - .L_66)
.L_66:
        /*018c*/ 	.word	0x00000000
        /*0190*/ 	.short	0x0001
        /*0192*/ 	.short	0x0008
        /*0194*/ 	.byte	0x00, 0xf4, 0x21, 0x00


	//----- nvinfo : EIATTR_KPARAM_INFO
	.align		4
.L_67:
        /*0198*/ 	.byte	0x04, 0x17
        /*019a*/ 	.short	(.L_69 - .L_68)
.L_68:
        /*019c*/ 	.word	0x00000000
        /*01a0*/ 	.short	0x0000
        /*01a2*/ 	.short	0x0000
        /*01a4*/ 	.byte	0x00, 0xf4, 0x21, 0x00


	//----- nvinfo : EIATTR_AT_ENTRY_FRAGMENTS
	.align		4
.L_69:
        /*01a8*/ 	.byte	0x04, 0x4f
        /*01aa*/ 	.short	(.L_71 - .L_70)


	//   ....[0]....
.L_70:
        /*01ac*/ 	.word	0x00000004


	//----- nvinfo : EIATTR_RESERVED_SMEM_USED
	.align		4
.L_71:
        /*01b0*/ 	.byte	0x01, 0x41
	.zero		2


	//----- nvinfo : EIATTR_SPARSE_MMA_MASK
	.align		4
        /*01b4*/ 	.byte	0x03, 0x50
        /*01b6*/ 	.short	0x0000


	//----- nvinfo : EIATTR_TCGEN05_1CTA_USED
	.align		4
        /*01b8*/ 	.byte	0x01, 0x51
	.zero		2


	//----- nvinfo : EIATTR_MAXREG_COUNT
	.align		4
        /*01bc*/ 	.byte	0x03, 0x1b
        /*01be*/ 	.short	0x00ff


	//----- nvinfo : EIATTR_NUM_BARRIERS
	.align		4
        /*01c0*/ 	.byte	0x02, 0x4c
        /*01c2*/ 	.byte	0x01
	.zero		1


	//----- nvinfo : EIATTR_INT_WARP_WIDE_INSTR_OFFSETS
	.align		4
        /*01c4*/ 	.byte	0x04, 0x31
        /*01c6*/ 	.short	(.L_73 - .L_72)


	//   ....[0]....
.L_72:
        /*01c8*/ 	.word	0x00000b60


	//   ....[1]....
        /*01cc*/ 	.word	0x00000b70


	//   ....[2]....
        /*01d0*/ 	.word	0x00000ec0


	//   ....[3]....
        /*01d4*/ 	.word	0x00000fd0


	//   ....[4]....
        /*01d8*/ 	.word	0x00001fa0


	//   ....[5]....
        /*01dc*/ 	.word	0x00003c30


	//   ....[6]....
        /*01e0*/ 	.word	0x00003c80


	//----- nvinfo : EIATTR_COOP_GROUP_MASK_REGIDS
	.align		4
.L_73:
        /*01e4*/ 	.byte	0x04, 0x29
        /*01e6*/ 	.short	(.L_75 - .L_74)


	//   ....[0]....
.L_74:
        /*01e8*/ 	.word	0xffffffff


	//   ....[1]....
        /*01ec*/ 	.word	0xffffffff


	//   ....[2]....
        /*01f0*/ 	.word	0xffffffff


	//   ....[3]....
        /*01f4*/ 	.word	0xffffffff


	//   ....[4]....
        /*01f8*/ 	.word	0xffffffff


	//   ....[5]....
        /*01fc*/ 	.word	0xffffffff


	//   ....[6]....
        /*0200*/ 	.word	0xffffffff


	//   ....[7]....
        /*0204*/ 	.word	0xffffffff


	//----- nvinfo : EIATTR_COOP_GROUP_INSTR_OFFSETS
	.align		4
.L_75:
        /*0208*/ 	.byte	0x04, 0x28
        /*020a*/ 	.short	(.L_77 - .L_76)


	//   ....[0]....
.L_76:
        /*020c*/ 	.word	0x00000060


	//   ....[1]....
        /*0210*/ 	.word	0x00000320


	//   ....[2]....
        /*0214*/ 	.word	0x00001690


	//   ....[3]....
        /*0218*/ 	.word	0x000018f0


	//   ....[4]....
        /*021c*/ 	.word	0x00002500


	//   ....[5]....
        /*0220*/ 	.word	0x00002730


	//   ....[6]....
        /*0224*/ 	.word	0x00003ac0


	//   ....[7]....
        /*0228*/ 	.word	0x00003d30


	//----- nvinfo : EIATTR_VRC_CTA_INIT_COUNT
	.align		4
.L_77:
        /*022c*/ 	.byte	0x02, 0x4a
        /*022e*/ 	.byte	0x80
	.zero		1


	//----- nvinfo : EIATTR_MBARRIER_INSTR_OFFSETS
	.align		4
        /*0230*/ 	.byte	0x04, 0x39
        /*0232*/ 	.short	(.L_79 - .L_78)


	//   ....[0]....
.L_78:
        /*0234*/ 	.word	0x00000e30
        /*0238*/ 	.word	0x000000ff
        /*023c*/ 	.word	0x00001c00
        /*0240*/ 	.short	0x0100
        /*0242*/ 	.byte	0x0c
	.zero		1


	//   ....[1]....
        /*0244*/ 	.word	0x00000fc0
        /*0248*/ 	.word	0x000000ff
        /*024c*/ 	.word	0x00001c08
        /*0250*/ 	.short	0x0100
        /*0252*/ 	.byte	0x0c
	.zero		1


	//   ....[2]....
        /*0254*/ 	.word	0x00001170
        /*0258*/ 	.word	0x000000ff
        /*025c*/ 	.word	0x00001400
        /*0260*/ 	.short	0x0100
        /*0262*/ 	.byte	0x0c
	.zero		1


	//   ....[3]....
        /*0264*/ 	.word	0x00001350
        /*0268*/ 	.word	0x000000ff
        /*026c*/ 	.word	0x00001400
        /*0270*/ 	.short	0x010a
        /*0272*/ 	.byte	0x0c
	.zero		1


	//   ....[4]....
        /*0274*/ 	.word	0x000013b0
        /*0278*/ 	.word	0x000000ff
        /*027c*/ 	.word	0x00001400
        /*0280*/ 	.short	0x0108
        /*0282*/ 	.byte	0x0c
	.zero		1


	//   ....[5]....
        /*0284*/ 	.word	0x00002020
        /*0288*/ 	.word	0x000000ff
        /*028c*/ 	.word	0x00001c10
        /*0290*/ 	.short	0x0100
        /*0292*/ 	.byte	0x0c
	.zero		1


	//   ....[6]....
        /*0294*/ 	.word	0x00002140
        /*0298*/ 	.word	0x000000ff
        /*029c*/ 	.word	0x00001c10
        /*02a0*/ 	.short	0x010a
        /*02a2*/ 	.byte	0x0c
	.zero		1


	//   ....[7]....
        /*02a4*/ 	.word	0x00002360
        /*02a8*/ 	.word	0x000000ff
        /*02ac*/ 	.word	0x00001c10
        /*02b0*/ 	.short	0x0108
        /*02b2*/ 	.byte	0x0c
	.zero		1


	//   ....[8]....
        /*02b4*/ 	.word	0x000025f0
        /*02b8*/ 	.word	0x000000ff
        /*02bc*/ 	.word	0x00000000
        /*02c0*/ 	.short	0x010a
        /*02c2*/ 	.byte	0x21
	.zero		1


	//   ....[9]....
        /*02c4*/ 	.word	0x00002c80
        /*02c8*/ 	.word	0x000000ff
        /*02cc*/ 	.word	0x00000000
        /*02d0*/ 	.short	0x010a
        /*02d2*/ 	.byte	0x21
	.zero		1


	//   ....[10]....
        /*02d4*/ 	.word	0x00002dd0
        /*02d8*/ 	.word	0x000000ff
        /*02dc*/ 	.word	0x00001c00
        /*02e0*/ 	.short	0x0108
        /*02e2*/ 	.byte	0x0c
	.zero		1


	//   ....[11]....
        /*02e4*/ 	.word	0x00002ef0
        /*02e8*/ 	.word	0x000000ff
        /*02ec*/ 	.word	0x00001c08
        /*02f0*/ 	.short	0x0108
        /*02f2*/ 	.byte	0x0c
	.zero		1


	//   ....[12]....
        /*02f4*/ 	.word	0x00003d50
        /*02f8*/ 	.word	0x000000ff
        /*02fc*/ 	.word	0x00001400
        /*0300*/ 	.short	0x010a
        /*0302*/ 	.byte	0x0c
	.zero		1


	//   ....[13]....
        /*0304*/ 	.word	0x00003d80
        /*0308*/ 	.word	0x000000ff
        /*030c*/ 	.word	0x00001c10
        /*0310*/ 	.short	0x010a
        /*0312*/ 	.byte	0x0c
	.zero		1


	//   ....[14]....
        /*0314*/ 	.word	0x00003db0
        /*0318*/ 	.word	0x000000ff
        /*031c*/ 	.word	0x00000000
        /*0320*/ 	.short	0x010a
        /*0322*/ 	.byte	0x21
	.zero		1


	//   ....[15]....
        /*0324*/ 	.word	0x00003de0
        /*0328*/ 	.word	0x000000ff
        /*032c*/ 	.word	0x00000000
        /*0330*/ 	.short	0x010a
        /*0332*/ 	.byte	0x21
	.zero		1


	//----- nvinfo : EIATTR_NUM_MBARRIERS
	.align		4
.L_79:
        /*0334*/ 	.byte	0x03, 0x38
        /*0336*/ 	.short	0xffff


	//----- nvinfo : EIATTR_EXIT_INSTR_OFFSETS
	.align		4
        /*0338*/ 	.byte	0x04, 0x1c
        /*033a*/ 	.short	(.L_81 - .L_80)


	//   ....[0]....
.L_80:
        /*033c*/ 	.word	0x00003d40


	//----- nvinfo : EIATTR_REQNTID
	.align		4
.L_81:
        /*0340*/ 	.byte	0x04, 0x10
        /*0342*/ 	.short	(.L_83 - .L_82)
.L_82:
        /*0344*/ 	.word	0x00000080
        /*0348*/ 	.word	0x00000001
        /*034c*/ 	.word	0x00000001


	//----- nvinfo : EIATTR_CRS_STACK_SIZE
	.align		4
.L_83:
        /*0350*/ 	.byte	0x04, 0x1e
        /*0352*/ 	.short	(.L_85 - .L_84)
.L_84:
        /*0354*/ 	.word	0x00000000


	//----- nvinfo : EIATTR_CBANK_PARAM_SIZE
	.align		4
.L_85:
        /*0358*/ 	.byte	0x03, 0x19
        /*035a*/ 	.short	0x0088


	//----- nvinfo : EIATTR_PARAM_CBANK
	.align		4
        /*035c*/ 	.byte	0x04, 0x0a
        /*035e*/ 	.short	(.L_87 - .L_86)
	.align		4
.L_86:
        /*0360*/ 	.word	index@(.nv.constant0.attn_fwd)
        /*0364*/ 	.short	0x0380
        /*0366*/ 	.short	0x0088


	//----- nvinfo : EIATTR_SW_WAR
	.align		4
.L_87:
        /*0368*/ 	.byte	0x04, 0x36
        /*036a*/ 	.short	(.L_89 - .L_88)
.L_88:
        /*036c*/ 	.word	0x00000008
.L_89:


//--------------------- .nv.compat                --------------------------
	.section	.nv.compat,"",@"SHT_CUDA_COMPAT_INFO"
	.align	4
        /*0000*/ 	.byte	0x02, 0x02, 0x02, 0x00, 0x02, 0x05, 0x05, 0x00, 0x02, 0x03, 0x00, 0x00, 0x02, 0x06, 0x01, 0x00


//--------------------- .nv.callgraph             --------------------------
	.section	.nv.callgraph,"",@"SHT_CUDA_CALLGRAPH"
	.align	4
	.sectionentsize	8
	.align		4
        /*0000*/ 	.word	0x00000000
	.align		4
        /*0004*/ 	.word	0xffffffff
	.align		4
        /*0008*/ 	.word	0x00000000
	.align		4
        /*000c*/ 	.word	0xfffffffe
	.align		4
        /*0010*/ 	.word	0x00000000
	.align		4
        /*0014*/ 	.word	0xfffffffd
	.align		4
        /*0018*/ 	.word	0x00000000
	.align		4
        /*001c*/ 	.word	0xfffffffc


//--------------------- .nv.constant4             --------------------------
	.section	.nv.constant4,"a",@progbits
	.align	8
	.align		8
.nv.constant4:
        /*0000*/ 	.dword	_$_str


//--------------------- .text.attn_fwd            --------------------------
	.section	.text.attn_fwd,"ax",@progbits
	.align	128
        .global         attn_fwd
        .type           attn_fwd,@function
        .size           attn_fwd,(.L_x_31 - attn_fwd)
        .other          attn_fwd,@"STO_CUDA_ENTRY STV_DEFAULT"
attn_fwd:
.text.attn_fwd:
[----:B------:R-:W0:Y:S01]  /*0000*/  LDC R1, c[0x0][0x37c] ;  /* 0x0000df00ff017b82 */ /* 0x000e220000000800 */
[----:B------:R-:W1:Y:S02]  /*0010*/  S2R R0, SR_TID.X ;  /* 0x0000000000007919 */ /* 0x000e640000002100 */
[----:B-1----:R-:W-:-:S13]  /*0020*/  ISETP.GE.U32.AND P0, PT, R0, 0x20, PT ;  /* 0x000000200000780c */ /* 0x002fda0003f06070 */
[----:B------:R-:W-:Y:S02]  /*0030*/  VOTEU.ANY UP1, P0 ;  /* 0x0000000000ff7886 */ /* 0x000fe40000020100 */
[----:B0-----:R-:W-:Y:S05]  /*0040*/  BRA.U UP1, `(.L_x_0) ;  /* 0x0000000101b87547 */ /* 0x001fea000b800000 */
[----:B------:R-:W0:Y:S01]  /*0050*/  S2UR UR6, SR_CgaCtaId ;  /* 0x00000000000679c3 */ /* 0x000e220000008800 */
[----:B------:R-:W-:Y:S01]  /*0060*/  NOP ;  /* 0x0000000000007918 */ /* 0x000fe20000000000 */
[----:B------:R-:W-:Y:S02]  /*0070*/  UMOV UR4, 0x40 ;  /* 0x0000004000047882 */ /* 0x000fe40000000000 */
[----:B0-----:R-:W-:-:S09]  /*0080*/  ULEA UR4, UR6, UR4, 0x18 ;  /* 0x0000000406047291 */ /* 0x001fd2000f8ec0ff */
[----:B------:R-:W0:Y:S01]  /*0090*/  LDS.U8 R2, [UR4] ;  /* 0x00000004ff027984 */ /* 0x000e220008000000 */
[----:B------:R-:W-:Y:S02]  /*00a0*/  UMOV UR4, 0x400 ;  /* 0x0000040000047882 */ /* 0x000fe40000000000 */
[----:B------:R-:W-:Y:S01]  /*00b0*/  ULEA UR4, UR6, UR4, 0x18 ;  /* 0x0000000406047291 */ /* 0x000fe2000f8ec0ff */
[----:B0-----:R-:W-:-:S13]  /*00c0*/  ISETP.NE.AND P0, PT, R2, RZ, PT ;  /* 0x000000ff0200720c */ /* 0x001fda0003f05270 */
[----:B------:R-:W-:Y:S05]  /*00d0*/  @P0 BRA `(.L_x_1) ;  /* 0x00000000007c0947 */ /* 0x000fea0003800000 */
[----:B------:R-:W-:-:S13]  /*00e0*/  ELECT P0, URZ, PT ;  /* 0x0000000000ff782f */ /* 0x000fda0003800000 */
[----:B------:R-:W-:Y:S05]  /*00f0*/  @!P0 BRA `(.L_x_2) ;  /* 0x0000000000848947 */ /* 0x000fea0003800000 */
[----:B------:R-:W-:Y:S01]  /*0100*/  UMOV UR5, 0x2 ;  /* 0x0000000200057882 */ /* 0x000fe20000000000 */
[----:B------:R-:W-:Y:S02]  /*0110*/  IMAD.MOV.U32 R5, RZ, RZ, 0x1 ;  /* 0x00000001ff057424 */ /* 0x000fe400078e00ff */
[----:B------:R-:W-:Y:S02]  /*0120*/  IMAD.MOV.U32 R3, RZ, RZ, 0x3 ;  /* 0x00000003ff037424 */ /* 0x000fe400078e00ff */
[----:B------:R-:W-:Y:S04]  /*0130*/  DEPBAR.LE SB0, 0x36 ;  /* 0x00008d800000791a */ /* 0x000fe80000000000 */
[----:B------:R-:W0:Y:S02]  /*0140*/  UTCATOMSWS.FIND_AND_SET.ALIGN UP0, UR5, UR5 ;  /* 0x00000005000575e3 */ /* 0x000e240008000800 */
[----:B0-----:R-:W-:-:S04]  /*0150*/  PLOP3.LUT P0, PT, PT, PT, UP0, 0x80, 0x8 ;  /* 0x000000000008781c */ /* 0x001fc80003f0f008 */
[----:B------:R-:W-:-:S04]  /*0160*/  SEL R2, RZ, 0xffffffff, !P0 ;  /* 0xffffffffff027807 */ /* 0x000fc80004000000 */
[----:B------:R-:W-:Y:S01]  /*0170*/  ISETP.NE.AND P0, PT, R2, RZ, PT ;  /* 0x000000ff0200720c */ /* 0x000fe20003f05270 */
[----:B------:R-:W-:-:S12]  /*0180*/  IMAD.U32 R2, RZ, RZ, UR5 ;  /* 0x00000005ff027e24 */ /* 0x000fd8000f8e00ff */
[----:B------:R-:W-:Y:S05]  /*0190*/  @P0 BRA `(.L_x_3) ;  /* 0x0000000000240947 */ /* 0x000fea0003800000 */
.L_x_4:
[----:B------:R-:W-:Y:S05]  /*01a0*/  NANOSLEEP 0x64 ;  /* 0x000000640000795d */ /* 0x000fea0003800000 */
[----:B------:R-:W-:-:S05]  /*01b0*/  UMOV UR5, 0x2 ;  /* 0x0000000200057882 */ /* 0x000fca0000000000 */
[----:B------:R-:W-:Y:S04]  /*01c0*/  DEPBAR.LE SB0, 0x36 ;  /* 0x00008d800000791a */ /* 0x000fe80000000000 */
[----:B------:R-:W0:Y:S02]  /*01d0*/  UTCATOMSWS.FIND_AND_SET.ALIGN UP0, UR5, UR5 ;  /* 0x00000005000575e3 */ /* 0x000e240008000800 */
[----:B0-----:R-:W-:-:S04]  /*01e0*/  PLOP3.LUT P0, PT, PT, PT, UP0, 0x80, 0x8 ;  /* 0x000000000008781c */ /* 0x001fc80003f0f008 */
[----:B------:R-:W-:-:S04]  /*01f0*/  SEL R2, RZ, 0xffffffff, !P0 ;  /* 0xffffffffff027807 */ /* 0x000fc80004000000 */
[----:B------:R-:W-:Y:S01]  /*0200*/  ISETP.NE.AND P0, PT, R2, RZ, PT ;  /* 0x000000ff0200720c */ /* 0x000fe20003f05270 */
[----:B------:R-:W-:-:S12]  /*0210*/  IMAD.U32 R2, RZ, RZ, UR5 ;  /* 0x00000005ff027e24 */ /* 0x000fd8000f8e00ff */
[----:B------:R-:W-:Y:S05]  /*0220*/  @!P0 BRA `(.L_x_4) ;  /* 0xfffffffc00dc8947 */ /* 0x000fea000383ffff */
.L_x_3:
[C---:B------:R-:W-:Y:S01]  /*0230*/  VIADD R4, R2.reuse, 0x10 ;  /* 0x0000001002047836 */ /* 0x040fe20000000000 */
[----:B------:R-:W-:Y:S01]  /*0240*/  UMOV UR5, 0x50 ;  /* 0x0000005000057882 */ /* 0x000fe20000000000 */
[----:B------:R-:W-:Y:S01]  /*0250*/  SHF.L.U32 R3, R3, R2, RZ ;  /* 0x0000000203037219 */ /* 0x000fe200000006ff */
[----:B------:R-:W-:Y:S01]  /*0260*/  ULEA UR5, UR6, UR5, 0x18 ;  /* 0x0000000506057291 */ /* 0x000fe2000f8ec0ff */
[----:B------:R-:W-:Y:S01]  /*0270*/  IMAD.SHL.U32 R2, R2, 0x20, RZ ;  /* 0x0000002002027824 */ /* 0x000fe200078e00ff */
[----:B------:R-:W-:-:S04]  /*0280*/  SHF.L.U32 R4, R5, R4, RZ ;  /* 0x0000000405047219 */ /* 0x000fc800000006ff */
[----:B------:R-:W-:-:S05]  /*0290*/  LOP3.LUT R3, R4, R3, RZ, 0xfc, !PT ;  /* 0x0000000304037212 */ /* 0x000fca00078efcff */
[----:B------:R0:W-:Y:S04]  /*02a0*/  ATOMS.OR RZ, [UR5], R3 ;  /* 0x00000003ffff798c */ /* 0x0001e8000b000005 */
[----:B------:R0:W-:Y:S01]  /*02b0*/  STS [UR4], R2 ;  /* 0x00000002ff007988 */ /* 0x0001e20008000804 */
[----:B------:R-:W-:Y:S05]  /*02c0*/  BRA `(.L_x_2) ;  /* 0x0000000000107947 */ /* 0x000fea0003800000 */
.L_x_1:
[----:B------:R-:W-:Y:S01]  /*02d0*/  IMAD.MOV.U32 R3, RZ, RZ, -0x1 ;  /* 0xffffffffff037424 */ /* 0x000fe200078e00ff */
[----:B------:R-:W-:-:S04]  /*02e0*/  MOV R2, 0x310 ;  /* 0x0000031000027802 */ /* 0x000fc80000000f00 */
[----:B------:R0:W-:Y:S03]  /*02f0*/  STS [UR4], R3 ;  /* 0x00000003ff007988 */ /* 0x0001e60008000804 */
[----:B0-----:R-:W-:Y:S05]  /*0300*/  CALL.REL.NOINC `($__internal_1_$__cuda_sm10x_tcgen05_guardrail_trap_phase_invalid_during_alloc) ;  /* 0x0000003800cc7944 */ /* 0x001fea0003c00000 */
.L_x_2:
[----:B------:R-:W-:Y:S05]  /*0310*/  WARPSYNC.ALL ;  /* 0x0000000000007948 */ /* 0x000fea0003800000 */
[----:B------:R-:W-:Y:S01]  /*0320*/  NOP ;  /* 0x0000000000007918 */ /* 0x000fe20000000000 */
.L_x_0:
[----:B------:R-:W1:Y:S01]  /*0330*/  S2UR UR10, SR_CTAID.X ;  /* 0x00000000000a79c3 */ /* 0x000e620000002500 */
[----:B------:R-:W2:Y:S01]  /*0340*/  LDCU.64 UR4, c[0x0][0x3b0] ;  /* 0x00007600ff0477ac */ /* 0x000ea20008000a00 */
[----:B------:R-:W-:Y:S01]  /*0350*/  SHF.R.U32.HI R4, RZ, 0x6, R0 ;  /* 0x00000006ff047819 */ /* 0x000fe20000011600 */
[----:B------:R-:W-:-:S03]  /*0360*/  UMOV UR12, 0x400 ;  /* 0x00000400000c7882 */ /* 0x000fc60000000000 */
[----:B------:R-:W-:Y:S01]  /*0370*/  SGXT.U32 R4, R4, 0x1 ;  /* 0x000000010404781a */ /* 0x000fe20000000000 */
[----:B------:R-:W3:Y:S01]  /*0380*/  LDCU.64 UR24, c[0x0][0x358] ;  /* 0x00006b00ff1877ac */ /* 0x000ee20008000a00 */
[----:B------:R-:W4:Y:S08]  /*0390*/  LDC R7, c[0x0][0x3b8] ;  /* 0x0000ee00ff077b82 */ /* 0x000f300000000800 */
[----:B------:R-:W2:Y:S01]  /*03a0*/  S2UR UR11, SR_CTAID.Y ;  /* 0x00000000000b79c3 */ /* 0x000ea20000002600 */
[----:B-1----:R-:W-:-:S07]  /*03b0*/  USHF.L.U32 UR10, UR10, 0x6, URZ ;  /* 0x000000060a0a7899 */ /* 0x002fce00080006ff */
[----:B------:R-:W1:Y:S01]  /*03c0*/  LDC.64 R10, c[0x0][0x380] ;  /* 0x0000e000ff0a7b82 */ /* 0x000e620000000a00 */
[----:B0-----:R-:W-:Y:S02]  /*03d0*/  IMAD.U32 R3, RZ, RZ, UR10 ;  /* 0x0000000aff037e24 */ /* 0x001fe4000f8e00ff */
[----:B----4-:R-:W-:-:S05]  /*03e0*/  IMAD R6, R4, R7, RZ ;  /* 0x0000000704067224 */ /* 0x010fca00078e02ff */
[----:B------:R-:W0:Y:S01]  /*03f0*/  S2UR UR6, SR_CgaCtaId ;  /* 0x00000000000679c3 */ /* 0x000e220000008800 */
[----:B------:R-:W-:Y:S01]  /*0400*/  LOP3.LUT R2, R3, 0x3f, R0, 0xf8, !PT ;  /* 0x0000003f03027812 */ /* 0x000fe200078ef800 */
[----:B------:R-:W-:Y:S01]  /*0410*/  IMAD R18, R7, 0x2, R6 ;  /* 0x0000000207127824 */ /* 0x000fe200078e0206 */
[----:B--2---:R-:W-:-:S03]  /*0420*/  UIMAD UR4, UR11, UR4, URZ ;  /* 0x000000040b0472a4 */ /* 0x004fc6000f8e02ff */
[----:B------:R-:W-:Y:S02]  /*0430*/  IMAD R3, R2, UR5, RZ ;  /* 0x0000000502037c24 */ /* 0x000fe4000f8e02ff */
[----:B------:R-:W-:Y:S01]  /*0440*/  IMAD R20, R7, 0x2, R18 ;  /* 0x0000000207147824 */ /* 0x000fe200078e0212 */
[----:B------:R-:W-:Y:S01]  /*0450*/  USHF.L.U32 UR7, UR4, 0x1, URZ ;  /* 0x0000000104077899 */ /* 0x000fe200080006ff */
[C---:B------:R-:W-:Y:S01]  /*0460*/  IMAD.HI R4, R3.reuse, 0x2, RZ ;  /* 0x0000000203047827 */ /* 0x040fe200078e02ff */
[----:B------:R-:W-:Y:S01]  /*0470*/  SHF.L.U32 R5, R3, 0x1, RZ ;  /* 0x0000000103057819 */ /* 0x000fe200000006ff */
[----:B------:R-:W-:Y:S02]  /*0480*/  UIMAD.WIDE UR4, UR4, 0x2, URZ ;  /* 0x00000002040478a5 */ /* 0x000fe4000f8e02ff */
[----:B------:R-:W-:Y:S01]  /*0490*/  IMAD R22, R7, 0x2, R20 ;  /* 0x0000000207167824 */ /* 0x000fe200078e0214 */
[----:B------:R-:W-:Y:S01]  /*04a0*/  BAR.SYNC.DEFER_BLOCKING 0x0 ;  /* 0x0000000000007b1d */ /* 0x000fe20000010000 */
[----:B-1----:R-:W-:-:S02]  /*04b0*/  IADD3 R10, P0, P1, R5, UR7, R10 ;  /* 0x00000007050a7c10 */ /* 0x002fc4000f91e00a */
[----:B------:R-:W-:Y:S02]  /*04c0*/  IMAD R24, R7, 0x2, R22 ;  /* 0x0000000207187824 */ /* 0x000fe400078e0216 */
[----:B------:R-:W-:Y:S01]  /*04d0*/  IADD3.X R3, PT, PT, R4, UR5, R11, P0, P1 ;  /* 0x0000000504037c10 */ /* 0x000fe200087e240b */
[----:B0-----:R-:W-:Y:S01]  /*04e0*/  ULEA UR12, UR6, UR12, 0x18 ;  /* 0x0000000c060c7291 */ /* 0x001fe2000f8ec0ff */
[-C--:B------:R-:W-:Y:S01]  /*04f0*/  LEA R4, P0, R6, R10.reuse, 0x1 ;  /* 0x0000000a06047211 */ /* 0x080fe200078008ff */
[----:B------:R-:W0:Y:S01]  /*0500*/  LDCU UR5, c[0x0][0x3c8] ;  /* 0x00007900ff0577ac */ /* 0x000e220008000800 */
[-C--:B------:R-:W-:Y:S02]  /*0510*/  LEA R12, P1, R24, R10.reuse, 0x1 ;  /* 0x0000000a180c7211 */ /* 0x080fe400078208ff */
[----:B------:R-:W-:Y:S02]  /*0520*/  LEA.HI.X.SX32 R5, R6, R3, 0x1, P0 ;  /* 0x0000000306057211 */ /* 0x000fe400000f0eff */
[----:B------:R-:W-:-:S02]  /*0530*/  LEA R14, P0, R18, R10, 0x1 ;  /* 0x0000000a120e7211 */ /* 0x000fc400078008ff */
[-C--:B------:R-:W-:Y:S01]  /*0540*/  LEA.HI.X.SX32 R13, R24, R3.reuse, 0x1, P1 ;  /* 0x00000003180d7211 */ /* 0x080fe200008f0eff */
[C---:B------:R-:W-:Y:S01]  /*0550*/  IMAD R24, R7.reuse, 0x2, R24 ;  /* 0x0000000207187824 */ /* 0x040fe200078e0218 */
[-C--:B------:R-:W-:Y:S02]  /*0560*/  LEA.HI.X.SX32 R15, R18, R3.reuse, 0x1, P0 ;  /* 0x00000003120f7211 */ /* 0x080fe400000f0eff */
[-C--:B------:R-:W-:Y:S02]  /*0570*/  LEA R16, P1, R20, R10.reuse, 0x1 ;  /* 0x0000000a14107211 */ /* 0x080fe400078208ff */
[-C--:B------:R-:W-:Y:S01]  /*0580*/  LEA R18, P0, R22, R10.reuse, 0x1 ;  /* 0x0000000a16127211 */ /* 0x080fe200078008ff */
[----:B------:R-:W1:Y:S01]  /*0590*/  LDS R28, [UR12] ;  /* 0x0000000cff1c7984 */ /* 0x000e620008000800 */
[----:B------:R-:W-:Y:S01]  /*05a0*/  BAR.SYNC.DEFER_BLOCKING 0x0 ;  /* 0x0000000000007b1d */ /* 0x000fe20000010000 */
[-C--:B------:R-:W-:Y:S02]  /*05b0*/  LEA.HI.X.SX32 R17, R20, R3.reuse, 0x1, P1 ;  /* 0x0000000314117211 */ /* 0x080fe400008f0eff */
[----:B------:R-:W-:Y:S01]  /*05c0*/  LEA.HI.X.SX32 R19, R22, R3, 0x1, P0 ;  /* 0x0000000316137211 */ /* 0x000fe200000f0eff */
[----:B------:R-:W-:Y:S01]  /*05d0*/  IMAD R6, R7, 0x2, R24 ;  /* 0x0000000207067824 */ /* 0x000fe200078e0218 */
[----:B------:R-:W-:-:S04]  /*05e0*/  LEA R20, P0, R24, R10, 0x1 ;  /* 0x0000000a18147211 */ /* 0x000fc800078008ff */
[----:B------:R-:W-:Y:S01]  /*05f0*/  LEA.HI.X.SX32 R21, R24, R3, 0x1, P0 ;  /* 0x0000000318157211 */ /* 0x000fe200000f0eff */
[----:B------:R-:W-:Y:S01]  /*0600*/  IMAD R24, R7, 0x2, R6 ;  /* 0x0000000207187824 */ /* 0x000fe200078e0206 */
[----:B------:R-:W-:-:S04]  /*0610*/  LEA R22, P0, R6, R10, 0x1 ;  /* 0x0000000a06167211 */ /* 0x000fc800078008ff */
[C---:B------:R-:W-:Y:S02]  /*0620*/  LEA R26, R7.reuse, R24, 0x1 ;  /* 0x00000018071a7211 */ /* 0x040fe400078e08ff */
[----:B------:R-:W-:Y:S02]  /*0630*/  LEA.HI.X.SX32 R23, R6, R3, 0x1, P0 ;  /* 0x0000000306177211 */ /* 0x000fe400000f0eff */
[----:B------:R-:W-:Y:S01]  /*0640*/  LEA R30, P0, R26, R10, 0x1 ;  /* 0x0000000a1a1e7211 */ /* 0x000fe200078008ff */
[----:B------:R-:W-:-:S03]  /*0650*/  IMAD R6, R7, 0x2, R26 ;  /* 0x0000000207067824 */ /* 0x000fc600078e021a */
[----:B------:R-:W-:Y:S01]  /*0660*/  LEA.HI.X.SX32 R31, R26, R3, 0x1, P0 ;  /* 0x000000031a1f7211 */ /* 0x000fe200000f0eff */
[----:B---3--:R-:W5:Y:S01]  /*0670*/  LDG.E.U16 R12, desc[UR24][R12.64] ;  /* 0x000000180c0c7981 */ /* 0x008f62000c1e1500 */
[----:B------:R-:W-:-:S03]  /*0680*/  IMAD R32, R7, 0x2, R6 ;  /* 0x0000000207207824 */ /* 0x000fc600078e0206 */
[----:B------:R2:W5:Y:S04]  /*0690*/  LDG.E.U16 R8, desc[UR24][R4.64] ;  /* 0x0000001804087981 */ /* 0x000568000c1e1500 */
[----:B------:R-:W5:Y:S04]  /*06a0*/  LDG.E.U16 R9, desc[UR24][R14.64] ;  /* 0x000000180e097981 */ /* 0x000f68000c1e1500 */
[----:B------:R3:W5:Y:S01]  /*06b0*/  LDG.E.U16 R13, desc[UR24][R18.64] ;  /* 0x00000018120d7981 */ /* 0x000762000c1e1500 */
[----:B--2---:R-:W-:-:S03]  /*06c0*/  LEA R4, P1, R24, R10, 0x1 ;  /* 0x0000000a18047211 */ /* 0x004fc600078208ff */
[----:B------:R-:W5:Y:S04]  /*06d0*/  LDG.E.U16 R11, desc[UR24][R16.64] ;  /* 0x00000018100b7981 */ /* 0x000f68000c1e1500 */
[----:B------:R2:W5:Y:S01]  /*06e0*/  LDG.E.U16 R15, desc[UR24][R20.64] ;  /* 0x00000018140f7981 */ /* 0x000562000c1e1500 */
[----:B---3--:R-:W-:-:S03]  /*06f0*/  LEA R18, P0, R6, R10, 0x1 ;  /* 0x0000000a06127211 */ /* 0x008fc600078008ff */
[----:B------:R-:W5:Y:S01]  /*0700*/  LDG.E.U16 R14, desc[UR24][R22.64] ;  /* 0x00000018160e7981 */ /* 0x000f62000c1e1500 */
[-C--:B------:R-:W-:Y:S01]  /*0710*/  LEA.HI.X.SX32 R19, R6, R3.reuse, 0x1, P0 ;  /* 0x0000000306137211 */ /* 0x080fe200000f0eff */
[C---:B------:R-:W-:Y:S01]  /*0720*/  IMAD R6, R7.reuse, 0x2, R32 ;  /* 0x0000000207067824 */ /* 0x040fe200078e0220 */
[-C--:B------:R-:W-:Y:S01]  /*0730*/  LEA.HI.X.SX32 R5, R24, R3.reuse, 0x1, P1 ;  /* 0x0000000318057211 */ /* 0x080fe200008f0eff */
[----:B------:R-:W5:Y:S01]  /*0740*/  LDG.E.U16 R26, desc[UR24][R30.64] ;  /* 0x000000181e1a7981 */ /* 0x000f62000c1e1500 */
[-C--:B--2---:R-:W-:Y:S01]  /*0750*/  LEA R20, P0, R32, R10.reuse, 0x1 ;  /* 0x0000000a20147211 */ /* 0x084fe200078008ff */
[C---:B------:R-:W-:Y:S01]  /*0760*/  IMAD R34, R7.reuse, 0x2, R6 ;  /* 0x0000000207227824 */ /* 0x040fe200078e0206 */
[----:B------:R-:W-:Y:S01]  /*0770*/  LEA R16, P1, R6, R10, 0x1 ;  /* 0x0000000a06107211 */ /* 0x000fe200078208ff */
[----:B------:R2:W5:Y:S01]  /*0780*/  LDG.E.U16 R24, desc[UR24][R4.64] ;  /* 0x0000001804187981 */ /* 0x000562000c1e1500 */
[-C--:B------:R-:W-:Y:S01]  /*0790*/  LEA.HI.X.SX32 R21, R32, R3.reuse, 0x1, P0 ;  /* 0x0000000320157211 */ /* 0x080fe200000f0eff */
[C---:B------:R-:W-:Y:S01]  /*07a0*/  IMAD R32, R7.reuse, 0x2, R34 ;  /* 0x0000000207207824 */ /* 0x040fe200078e0222 */
[----:B------:R-:W-:Y:S01]  /*07b0*/  LEA.HI.X.SX32 R17, R6, R3, 0x1, P1 ;  /* 0x0000000306117211 */ /* 0x000fe200008f0eff */
[----:B------:R3:W5:Y:S02]  /*07c0*/  LDG.E.U16 R25, desc[UR24][R18.64] ;  /* 0x0000001812197981 */ /* 0x000764000c1e1500 */
[----:B------:R-:W-:-:S02]  /*07d0*/  IMAD R36, R7, 0x2, R32 ;  /* 0x0000000207247824 */ /* 0x000fc400078e0220 */
[----:B------:R-:W5:Y:S01]  /*07e0*/  LDG.E.U16 R16, desc[UR24][R16.64] ;  /* 0x0000001810107981 */ /* 0x000f62000c1e1500 */
[CC--:B--2---:R-:W-:Y:S01]  /*07f0*/  LEA R4, P0, R34.reuse, R10.reuse, 0x1 ;  /* 0x0000000a22047211 */ /* 0x0c4fe200078008ff */
[----:B------:R-:W-:Y:S02]  /*0800*/  IMAD R29, R7, 0x2, R36 ;  /* 0x00000002071d7824 */ /* 0x000fe400078e0224 */
[----:B------:R2:W5:Y:S01]  /*0810*/  LDG.E.U16 R27, desc[UR24][R20.64] ;  /* 0x00000018141b7981 */ /* 0x000562000c1e1500 */
[-C--:B------:R-:W-:Y:S02]  /*0820*/  LEA.HI.X.SX32 R5, R34, R3.reuse, 0x1, P0 ;  /* 0x0000000322057211 */ /* 0x080fe400000f0eff */
[-C--:B------:R-:W-:Y:S02]  /*0830*/  LEA R6, P0, R32, R10.reuse, 0x1 ;  /* 0x0000000a20067211 */ /* 0x080fe400078008ff */
[----:B------:R-:W-:Y:S02]  /*0840*/  LEA R22, P1, R36, R10, 0x1 ;  /* 0x0000000a24167211 */ /* 0x000fe400078208ff */
[----:B------:R-:W-:-:S02]  /*0850*/  LEA.HI.X.SX32 R7, R32, R3, 0x1, P0 ;  /* 0x0000000320077211 */ /* 0x000fc400000f0eff */
[C---:B---3--:R-:W-:Y:S02]  /*0860*/  LEA R18, P0, R29.reuse, R10, 0x1 ;  /* 0x0000000a1d127211 */ /* 0x048fe400078008ff */
[-C--:B------:R-:W-:Y:S01]  /*0870*/  LEA.HI.X.SX32 R23, R36, R3.reuse, 0x1, P1 ;  /* 0x0000000324177211 */ /* 0x080fe200008f0eff */
[----:B------:R3:W5:Y:S01]  /*0880*/  LDG.E.U16 R10, desc[UR24][R4.64] ;  /* 0x00000018040a7981 */ /* 0x000762000c1e1500 */
[----:B------:R-:W-:-:S03]  /*0890*/  LEA.HI.X.SX32 R19, R29, R3, 0x1, P0 ;  /* 0x000000031d137211 */ /* 0x000fc600000f0eff */
[----:B------:R4:W5:Y:S04]  /*08a0*/  LDG.E.U16 R7, desc[UR24][R6.64] ;  /* 0x0000001806077981 */ /* 0x000968000c1e1500 */
[----:B------:R4:W5:Y:S04]  /*08b0*/  LDG.E.U16 R22, desc[UR24][R22.64] ;  /* 0x0000001816167981 */ /* 0x000968000c1e1500 */
[----:B------:R4:W5:Y:S01]  /*08c0*/  LDG.E.U16 R18, desc[UR24][R18.64] ;  /* 0x0000001812127981 */ /* 0x000962000c1e1500 */
[----:B------:R-:W-:Y:S02]  /*08d0*/  SHF.R.U32.HI R3, RZ, 0x5, R0 ;  /* 0x00000005ff037819 */ /* 0x000fe40000011600 */
[----:B-1----:R-:W-:-:S02]  /*08e0*/  R2UR UR26, R28 ;  /* 0x000000001c1a72ca */ /* 0x002fc400000e0000 */
[----:B------:R-:W-:Y:S02]  /*08f0*/  R2UR UR22, R3 ;  /* 0x00000000031672ca */ /* 0x000fe400000e0000 */
[----:B------:R-:W-:Y:S02]  /*0900*/  SHF.R.S32.HI R3, RZ, 0x6, R0 ;  /* 0x00000006ff037819 */ /* 0x000fe40000011400 */
[----:B--2---:R-:W-:Y:S02]  /*0910*/  LOP3.LUT R21, R0, 0x3f, RZ, 0xc0, !PT ;  /* 0x0000003f00157812 */ /* 0x004fe400078ec0ff */
[----:B---3--:R-:W-:Y:S02]  /*0920*/  SGXT R4, R3, 0x1 ;  /* 0x000000010304781a */ /* 0x008fe40000000200 */
[----:B------:R-:W-:-:S04]  /*0930*/  SHF.L.U32 R21, R21, 0x1, RZ ;  /* 0x0000000115157819 */ /* 0x000fc800000006ff */
[----:B------:R-:W-:Y:S01]  /*0940*/  LOP3.LUT R21, R21, 0x90, R4, 0x78, !PT ;  /* 0x0000009015157812 */ /* 0x000fe200078e7804 */
[----:B0---4-:R-:W-:Y:S06]  /*0950*/  BRA.U UP1, `(.L_x_5) ;  /* 0x0000000101187547 */ /* 0x011fec000b800000 */
[----:B------:R-:W-:Y:S01]  /*0960*/  ELECT P0, URZ, PT ;  /* 0x0000000000ff782f */ /* 0x000fe20003800000 */
[----:B------:R-:W-:Y:S01]  /*0970*/  IMAD.MOV.U32 R3, RZ, RZ, 0x1 ;  /* 0x00000001ff037424 */ /* 0x000fe200078e00ff */
[----:B------:R-:W-:Y:S01]  /*0980*/  UMOV UR4, 0x40 ;  /* 0x0000004000047882 */ /* 0x000fe20000000000 */
[----:B------:R-:W-:Y:S01]  /*0990*/  UVIRTCOUNT.DEALLOC.SMPOOL 0x80 ;  /* 0x000000800000784c */ /* 0x000fe20000000000 */
[----:B------:R-:W-:-:S09]  /*09a0*/  ULEA UR4, UR6, UR4, 0x18 ;  /* 0x0000000406047291 */ /* 0x000fd2000f8ec0ff */
[----:B------:R0:W-:Y:S03]  /*09b0*/  @P0 STS.U8 [UR4], R3 ;  /* 0x00000003ff000988 */ /* 0x0001e60008000004 */
.L_x_5:
[----:B------:R-:W1:Y:S01]  /*09c0*/  LDCU.64 UR14, c[0x0][0x3c0] ;  /* 0x00007800ff0e77ac */ /* 0x000e620008000a00 */
[C---:B0-----:R-:W-:Y:S01]  /*09d0*/  LOP3.LUT R3, R0.reuse, 0x1f, RZ, 0xc0, !PT ;  /* 0x0000001f00037812 */ /* 0x041fe200078ec0ff */
[----:B------:R-:W0:Y:S01]  /*09e0*/  LDC.64 R4, c[0x0][0x388] ;  /* 0x0000e200ff047b82 */ /* 0x000e220000000a00 */
[C---:B------:R-:W-:Y:S01]  /*09f0*/  LOP3.LUT R20, R21.reuse, 0x20, RZ, 0x3c, !PT ;  /* 0x0000002015147812 */ /* 0x040fe200078e3cff */
[----:B-----5:R2:W-:Y:S01]  /*0a00*/  STS.U16 [R21+UR12], R8 ;  /* 0x0000000815007988 */ /* 0x0205e2000800040c */
[----:B------:R-:W-:Y:S01]  /*0a10*/  LOP3.LUT R6, R21, 0x40, RZ, 0x3c, !PT ;  /* 0x0000004015067812 */ /* 0x000fe200078e3cff */
[----:B------:R-:W-:Y:S01]  /*0a20*/  IMAD R3, R3, UR5, RZ ;  /* 0x0000000503037c24 */ /* 0x000fe2000f8e02ff */
[----:B------:R-:W-:Y:S01]  /*0a30*/  LOP3.LUT R17, R21, 0x60, RZ, 0x3c, !PT ;  /* 0x0000006015117812 */ /* 0x000fe200078e3cff */
[----:B------:R3:W-:Y:S01]  /*0a40*/  STS.U16 [R21+UR12+0x400], R12 ;  /* 0x0004000c15007988 */ /* 0x0007e2000800040c */
[----:B------:R-:W-:Y:S01]  /*0a50*/  LOP3.LUT P6, RZ, R0, 0x7f, RZ, 0xc0, !PT ;  /* 0x0000007f00ff7812 */ /* 0x000fe200078cc0ff */
[----:B------:R-:W-:-:S02]  /*0a60*/  UIADD3 UR31, UPT, UPT, UR10, 0x40, URZ ;  /* 0x000000400a1f7890 */ /* 0x000fc4000fffe0ff */
[----:B------:R-:W-:Y:S01]  /*0a70*/  STS.U16 [R21+UR12+0x800], R26 ;  /* 0x0008001a15007988 */ /* 0x000fe2000800040c */
[----:B------:R-:W4:Y:S01]  /*0a80*/  LDCU.64 UR16, c[0x0][0x3d0] ;  /* 0x00007a00ff1077ac */ /* 0x000f220008000a00 */
[----:B--2---:R-:W-:Y:S02]  /*0a90*/  SHF.R.U32.HI R8, RZ, 0x5, R0 ;  /* 0x00000005ff087819 */ /* 0x004fe40000011600 */
[----:B------:R2:W-:Y:S01]  /*0aa0*/  STS.U16 [R21+UR12+0xc00], R10 ;  /* 0x000c000a15007988 */ /* 0x0005e2000800040c */
[----:B-1----:R-:W-:Y:S01]  /*0ab0*/  UIMAD UR14, UR11, UR14, URZ ;  /* 0x0000000e0b0e72a4 */ /* 0x002fe2000f8e02ff */
[----:B------:R-:W-:Y:S02]  /*0ac0*/  SGXT.U32 R8, R8, 0x2 ;  /* 0x000000020808781a */ /* 0x000fe40000000000 */
[----:B------:R1:W-:Y:S01]  /*0ad0*/  STS.U16 [R20+UR12+0x100], R9 ;  /* 0x0001000914007988 */ /* 0x0003e2000800040c */
[----:B---3--:R-:W-:Y:S01]  /*0ae0*/  PRMT R12, RZ, 0x7610, R12 ;  /* 0x00007610ff0c7816 */ /* 0x008fe2000000000c */
[----:B------:R-:W-:-:S02]  /*0af0*/  UIMAD.WIDE UR4, UR14, 0x2, URZ ;  /* 0x000000020e0478a5 */ /* 0x000fc4000f8e02ff */
[----:B------:R-:W-:Y:S01]  /*0b00*/  USHF.L.U32 UR4, UR22, 0x15, URZ ;  /* 0x0000001516047899 */ /* 0x000fe200080006ff */
[----:B------:R-:W-:Y:S01]  /*0b10*/  STS.U16 [R20+UR12+0x500], R15 ;  /* 0x0005000f14007988 */ /* 0x000fe2000800040c */
[----:B------:R-:W-:Y:S01]  /*0b20*/  USHF.L.U32 UR6, UR14, 0x1, URZ ;  /* 0x000000010e067899 */ /* 0x000fe200080006ff */
[----:B------:R-:W-:Y:S01]  /*0b30*/  IMAD R8, R8, UR15, RZ ;  /* 0x0000000f08087c24 */ /* 0x000fe2000f8e02ff */
[----:B------:R-:W-:Y:S01]  /*0b40*/  ULOP3.LUT UR4, UR4, 0x600000, URZ, 0xc0, !UPT ;  /* 0x0060000004047892 */ /* 0x000fe2000f8ec0ff */
[----:B------:R-:W-:Y:S01]  /*0b50*/  STS.U16 [R20+UR12+0x900], R25 ;  /* 0x0009001914007988 */ /* 0x000fe2000800040c */
[----:B------:R-:W-:Y:S01]  /*0b60*/  VOTEU.ALL UP2, P6 ;  /* 0x0000000000ff7886 */ /* 0x000fe20003040000 */
[----:B------:R-:W-:Y:S01]  /*0b70*/  VOTEU.ALL UP0, P6 ;  /* 0x0000000000ff7886 */ /* 0x000fe20003000000 */
[----:B------:R-:W-:Y:S01]  /*0b80*/  UIADD3 UR13, UPT, UPT, UR26, UR4, URZ ;  /* 0x000000041a0d7290 */ /* 0x000fe2000fffe0ff */
[----:B------:R3:W-:Y:S01]  /*0b90*/  STS.U16 [R20+UR12+0xd00], R7 ;  /* 0x000d000714007988 */ /* 0x0007e2000800040c */
[----:B--2---:R-:W-:-:S02]  /*0ba0*/  PRMT R10, RZ, 0x7610, R10 ;  /* 0x00007610ff0a7816 */ /* 0x004fc4000000000a */
[----:B-1----:R-:W-:Y:S01]  /*0bb0*/  PRMT R9, RZ, 0x7610, R9 ;  /* 0x00007610ff097816 */ /* 0x002fe20000000009 */
[----:B------:R1:W-:Y:S04]  /*0bc0*/  STS.U16 [R6+UR12+0x200], R11 ;  /* 0x0002000b06007988 */ /* 0x0003e8000800040c */
[----:B------:R2:W-:Y:S01]  /*0bd0*/  STS.U16 [R6+UR12+0x600], R14 ;  /* 0x0006000e06007988 */ /* 0x0005e2000800040c */
[----:B---3--:R-:W-:-:S03]  /*0be0*/  IMAD.SHL.U32 R7, R3, 0x2, RZ ;  /* 0x0000000203077824 */ /* 0x008fc600078e00ff */
[----:B------:R-:W-:Y:S01]  /*0bf0*/  STS.U16 [R6+UR12+0xa00], R27 ;  /* 0x000a001b06007988 */ /* 0x000fe2000800040c */
[----:B-1----:R-:W-:-:S03]  /*0c00*/  PRMT R11, RZ, 0x7610, R11 ;  /* 0x00007610ff0b7816 */ /* 0x002fc6000000000b */
[----:B------:R1:W-:Y:S01]  /*0c10*/  STS.U16 [R6+UR12+0xe00], R22 ;  /* 0x000e001606007988 */ /* 0x0003e2000800040c */
[----:B0-----:R-:W-:Y:S01]  /*0c20*/  IADD3 R7, P0, P1, R7, UR6, R4 ;  /* 0x0000000607077c10 */ /* 0x001fe2000f91e004 */
[----:B------:R-:W-:Y:S01]  /*0c30*/  UMOV UR6, 0x1 ;  /* 0x0000000100067882 */ /* 0x000fe20000000000 */
[----:B------:R-:W-:Y:S01]  /*0c40*/  IMAD.U32 R4, RZ, RZ, UR15 ;  /* 0x0000000fff047e24 */ /* 0x000fe2000f8e00ff */
[----:B------:R0:W-:Y:S01]  /*0c50*/  STS.U16 [R17+UR12+0x300], R13 ;  /* 0x0003000d11007988 */ /* 0x0001e2000800040c */
[----:B--2---:R-:W2:Y:S03]  /*0c60*/  LDC R14, c[0x0][0x3d8] ;  /* 0x0000f600ff0e7b82 */ /* 0x004ea60000000800 */
[----:B------:R0:W-:Y:S01]  /*0c70*/  STS.U16 [R17+UR12+0x700], R24 ;  /* 0x0007001811007988 */ /* 0x0001e2000800040c */
[----:B-1----:R-:W-:-:S03]  /*0c80*/  IMAD.HI R6, R3, 0x2, RZ ;  /* 0x0000000203067827 */ /* 0x002fc600078e02ff */
[----:B------:R0:W-:Y:S01]  /*0c90*/  STS.U16 [R17+UR12+0xb00], R16 ;  /* 0x000b001011007988 */ /* 0x0001e2000800040c */
[----:B------:R-:W-:Y:S01]  /*0ca0*/  IMAD.U32 R3, RZ, RZ, UR15 ;  /* 0x0000000fff037e24 */ /* 0x000fe2000f8e00ff */
[----:B------:R-:W-:Y:S02]  /*0cb0*/  IADD3.X R6, PT, PT, R6, UR5, R5, P0, P1 ;  /* 0x0000000506067c10 */ /* 0x000fe400087e2405 */
[----:B------:R0:W-:Y:S01]  /*0cc0*/  STS.U16 [R17+UR12+0xf00], R18 ;  /* 0x000f001211007988 */ /* 0x0001e2000800040c */
[----:B------:R-:W-:-:S04]  /*0cd0*/  @!UP2 UIADD3 UR4, UPT, UPT, -UR6, 0x100000, URZ ;  /* 0x001000000604a890 */ /* 0x000fc8000fffe1ff */
[----:B------:R-:W-:Y:S02]  /*0ce0*/  @!UP2 USHF.L.U32 UR5, UR4, 0xb, URZ ;  /* 0x0000000b0405a899 */ /* 0x000fe400080006ff */
[----:B------:R-:W-:Y:S01]  /*0cf0*/  @!UP2 USHF.L.U32 UR4, UR4, 0x1, URZ ;  /* 0x000000010404a899 */ /* 0x000fe200080006ff */
[----:B------:R-:W-:Y:S01]  /*0d00*/  IMAD R3, R3, 0x4, R8 ;  /* 0x0000000403037824 */ /* 0x000fe200078e0208 */
[-C--:B------:R-:W-:Y:S01]  /*0d10*/  LEA R42, P0, R8, R7.reuse, 0x1 ;  /* 0x00000007082a7211 */ /* 0x080fe200078008ff */
[----:B------:R-:W-:Y:S01]  /*0d20*/  STTM.16dp32bit_t0_t15.x16 tmem[UR13], RZ ;  /* 0x000000ff000079ed */ /* 0x000fe20008a0000d */
[----:B------:R-:W-:Y:S01]  /*0d30*/  STTM.16dp32bit_t16_t31.x16 tmem[UR13+0x10], RZ ;  /* 0x000010ff000079ed */ /* 0x000fe20008a2000d */
[----:B------:R-:W1:Y:S02]  /*0d40*/  FENCE.VIEW.ASYNC.T ;  /* 0x00000000000073c6 */ /* 0x000e640000000200 */
[----:B-1----:R-:W-:Y:S01]  /*0d50*/  BAR.SYNC.DEFER_BLOCKING 0x0 ;  /* 0x0000000000007b1d */ /* 0x002fe20000010000 */
[----:B------:R-:W-:Y:S01]  /*0d60*/  IMAD R4, R4, 0x4, R3 ;  /* 0x0000000404047824 */ /* 0x000fe200078e0203 */
[----:B------:R-:W-:Y:S01]  /*0d70*/  LEA.HI.X.SX32 R43, R8, R6, 0x1, P0 ;  /* 0x00000006082b7211 */ /* 0x000fe200000f0eff */
[----:B------:R-:W-:Y:S01]  /*0d80*/  IMAD.U32 R5, RZ, RZ, UR15 ;  /* 0x0000000fff057e24 */ /* 0x000fe2000f8e00ff */
[----:B------:R-:W-:-:S02]  /*0d90*/  LEA R38, P1, R3, R7, 0x1 ;  /* 0x0000000703267211 */ /* 0x000fc400078208ff */
[CC--:B------:R-:W-:Y:S02]  /*0da0*/  LEA R36, P0, R4.reuse, R7.reuse, 0x1 ;  /* 0x0000000704247211 */ /* 0x0c0fe400078008ff */
[----:B------:R-:W-:Y:S02]  /*0db0*/  LEA R5, R5, R4, 0x2 ;  /* 0x0000000405057211 */ /* 0x000fe400078e10ff */
[-C--:B------:R-:W-:Y:S02]  /*0dc0*/  LEA.HI.X.SX32 R37, R4, R6.reuse, 0x1, P0 ;  /* 0x0000000604257211 */ /* 0x080fe400000f0eff */
[----:B------:R-:W-:Y:S02]  /*0dd0*/  ISETP.LT.AND P0, PT, RZ, UR31, PT ;  /* 0x0000001fff007c0c */ /* 0x000fe4000bf01270 */
[----:B------:R-:W-:Y:S02]  /*0de0*/  LEA R34, P2, R5, R7, 0x1 ;  /* 0x0000000705227211 */ /* 0x000fe400078408ff */
[----:B------:R-:W-:-:S02]  /*0df0*/  LEA.HI.X.SX32 R39, R3, R6, 0x1, P1 ;  /* 0x0000000603277211 */ /* 0x000fc400008f0eff */
[----:B------:R-:W-:Y:S02]  /*0e00*/  LEA.HI.X.SX32 R35, R5, R6, 0x1, P2 ;  /* 0x0000000605237211 */ /* 0x000fe400010f0eff */
[----:B------:R-:W1:Y:S01]  /*0e10*/  LDC.64 R4, c[0x0][0x390] ;  /* 0x0000e400ff047b82 */ /* 0x000e620000000a00 */
[----:B------:R-:W3:Y:S02]  /*0e20*/  FENCE.VIEW.ASYNC.S ;  /* 0x00000000000073c6 */ /* 0x000ee40000000000 */
[----:B---3--:R3:W0:Y:S05]  /*0e30*/  @!UP0 SYNCS.EXCH.64 URZ, [UR12+0x1c00], UR4 ;  /* 0x001c00040cff85b2 */ /* 0x00862a0008000100 */
[----:B0-----:R-:W-:Y:S06]  /*0e40*/  BAR.SYNC.DEFER_BLOCKING 0x0 ;  /* 0x0000000000007b1d */ /* 0x001fec0000010000 */
[----:B------:R-:W2:Y:S04]  /*0e50*/  @P0 LDG.E.U16 R10, desc[UR24][R42.64] ;  /* 0x000000182a0a0981 */ /* 0x000ea8000c1e1500 */
[----:B------:R-:W2:Y:S04]  /*0e60*/  @P0 LDG.E.U16 R12, desc[UR24][R36.64] ;  /* 0x00000018240c0981 */ /* 0x000ea8000c1e1500 */
[----:B------:R-:W2:Y:S04]  /*0e70*/  @P0 LDG.E.U16 R9, desc[UR24][R38.64] ;  /* 0x0000001826090981 */ /* 0x000ea8000c1e1500 */
[----:B------:R-:W2:Y:S01]  /*0e80*/  @P0 LDG.E.U16 R11, desc[UR24][R34.64] ;  /* 0x00000018220b0981 */ /* 0x000ea2000c1e1500 */
[----:B------:R-:W-:Y:S01]  /*0e90*/  SHF.R.U32.HI R3, RZ, 0x4, R0 ;  /* 0x00000004ff037819 */ /* 0x000fe20000011600 */
[----:B----4-:R-:W-:Y:S01]  /*0ea0*/  UIMAD UR16, UR11, UR16, URZ ;  /* 0x000000100b1072a4 */ /* 0x010fe2000f8e02ff */
[----:B------:R-:W-:Y:S01]  /*0eb0*/  LOP3.LUT R6, R0, 0xf, RZ, 0xc0, !PT ;  /* 0x0000000f00067812 */ /* 0x000fe200078ec0ff */
[----:B------:R-:W-:Y:S01]  /*0ec0*/  VOTEU.ALL UP0, P6 ;  /* 0x0000000000ff7886 */ /* 0x000fe20003000000 */
[----:B------:R-:W-:Y:S01]  /*0ed0*/  SGXT.U32 R3, R3, 0x3 ;  /* 0x000000030303781a */ /* 0x000fe20000000000 */
[----:B------:R-:W-:-:S02]  /*0ee0*/  USHF.L.U32 UR7, UR16, 0x1, URZ ;  /* 0x0000000110077899 */ /* 0x000fc400080006ff */
[----:B------:R-:W-:-:S04]  /*0ef0*/  @!UP2 UIADD3 UR8, UPT, UPT, -UR6, 0x100000, URZ ;  /* 0x001000000608a890 */ /* 0x000fc8000fffe1ff */
[----:B------:R-:W-:Y:S02]  /*0f00*/  @!UP2 USHF.L.U32 UR9, UR8, 0xb, URZ ;  /* 0x0000000b0809a899 */ /* 0x000fe400080006ff */
[----:B------:R-:W-:Y:S01]  /*0f10*/  @!UP2 USHF.L.U32 UR8, UR8, 0x1, URZ ;  /* 0x000000010808a899 */ /* 0x000fe200080006ff */
[----:B------:R-:W-:Y:S01]  /*0f20*/  IMAD R6, R6, UR17, RZ ;  /* 0x0000001106067c24 */ /* 0x000fe2000f8e02ff */
[----:B---3--:R-:W-:Y:S01]  /*0f30*/  UIMAD.WIDE UR4, UR16, 0x2, URZ ;  /* 0x00000002100478a5 */ /* 0x008fe2000f8e02ff */
[----:B--2---:R-:W-:Y:S01]  /*0f40*/  IMAD R7, R3, R14, RZ ;  /* 0x0000000e03077224 */ /* 0x004fe200078e02ff */
[----:B------:R-:W-:Y:S01]  /*0f50*/  UIADD3 UR16, UPT, UPT, UR12, 0x1400, URZ ;  /* 0x000014000c107890 */ /* 0x000fe2000fffe0ff */
[C---:B------:R-:W-:Y:S01]  /*0f60*/  IMAD.SHL.U32 R3, R6.reuse, 0x2, RZ ;  /* 0x0000000206037824 */ /* 0x040fe200078e00ff */
[----:B------:R-:W-:Y:S01]  /*0f70*/  UIADD3 UR14, UPT, UPT, UR26, 0x100000, URZ ;  /* 0x001000001a0e7890 */ /* 0x000fe2000fffe0ff */
[----:B------:R-:W-:Y:S01]  /*0f80*/  IMAD.HI R6, R6, 0x2, RZ ;  /* 0x0000000206067827 */ /* 0x000fe200078e02ff */
[----:B------:R-:W-:-:S02]  /*0f90*/  PRMT R40, RZ, 0x7610, R40 ;  /* 0x00007610ff287816 */ /* 0x000fc40000000028 */
[----:B-1----:R-:W-:Y:S01]  /*0fa0*/  IADD3 R26, P1, P2, R3, UR7, R4 ;  /* 0x00000007031a7c10 */ /* 0x002fe2000fa3e004 */
[----:B------:R-:W-:Y:S01]  /*0fb0*/  IMAD R8, R14, 0x8, R7 ;  /* 0x000000080e087824 */ /* 0x000fe200078e0207 */
[----:B------:R0:W1:Y:S01]  /*0fc0*/  @!UP0 SYNCS.EXCH.64 URZ, [UR12+0x1c08], UR8 ;  /* 0x001c08080cff85b2 */ /* 0x0000620008000100 */
[----:B------:R-:W-:Y:S01]  /*0fd0*/  VOTEU.ALL UP0, P6 ;  /* 0x0000000000ff7886 */ /* 0x000fe20003000000 */
[----:B------:R-:W-:Y:S01]  /*0fe0*/  IADD3.X R5, PT, PT, R6, UR5, R5, P1, P2 ;  /* 0x0000000506057c10 */ /* 0x000fe20008fe4405 */
[----:B------:R-:W-:Y:S01]  /*0ff0*/  IMAD R3, R14, 0x8, R8 ;  /* 0x000000080e037824 */ /* 0x000fe200078e0208 */
[----:B------:R-:W-:Y:S01]  /*1000*/  LEA R32, P1, R7, R26, 0x1 ;  /* 0x0000001a07207211 */ /* 0x000fe200078208ff */
[----:B------:R-:W-:-:S04]  /*1010*/  @!UP2 UIADD3 UR4, UPT, UPT, -UR6, 0x100000, URZ ;  /* 0x001000000604a890 */ /* 0x000fc8000fffe1ff */
[----:B------:R-:W-:Y:S02]  /*1020*/  @!UP2 USHF.L.U32 UR5, UR4, 0xb, URZ ;  /* 0x0000000b0405a899 */ /* 0x000fe400080006ff */
[----:B------:R-:W-:Y:S01]  /*1030*/  @!UP2 USHF.L.U32 UR4, UR4, 0x1, URZ ;  /* 0x000000010404a899 */ /* 0x000fe200080006ff */
[----:B------:R-:W-:Y:S01]  /*1040*/  IMAD R4, R14, 0x8, R3 ;  /* 0x000000080e047824 */ /* 0x000fe200078e0203 */
[----:B------:R-:W-:Y:S02]  /*1050*/  LEA.HI.X.SX32 R33, R7, R5, 0x1, P1 ;  /* 0x0000000507217211 */ /* 0x000fe400008f0eff */
[----:B------:R-:W-:Y:S02]  /*1060*/  ISETP.EQ.U32.AND P1, PT, RZ, UR22, P0 ;  /* 0x00000016ff007c0c */ /* 0x000fe40008722070 */
[-C--:B------:R-:W-:Y:S02]  /*1070*/  LEA R30, P2, R8, R26.reuse, 0x1 ;  /* 0x0000001a081e7211 */ /* 0x080fe400078408ff */
[----:B------:R-:W-:-:S02]  /*1080*/  LEA R28, P3, R3, R26, 0x1 ;  /* 0x0000001a031c7211 */ /* 0x000fc400078608ff */
[----:B------:R-:W-:Y:S02]  /*1090*/  LEA R26, P4, R4, R26, 0x1 ;  /* 0x0000001a041a7211 */ /* 0x000fe400078808ff */
[-C--:B------:R-:W-:Y:S02]  /*10a0*/  LEA.HI.X.SX32 R31, R8, R5.reuse, 0x1, P2 ;  /* 0x00000005081f7211 */ /* 0x080fe400010f0eff */
[-C--:B------:R-:W-:Y:S02]  /*10b0*/  LEA.HI.X.SX32 R29, R3, R5.reuse, 0x1, P3 ;  /* 0x00000005031d7211 */ /* 0x080fe400018f0eff */
[----:B------:R-:W-:Y:S02]  /*10c0*/  LEA.HI.X.SX32 R27, R4, R5, 0x1, P4 ;  /* 0x00000005041b7211 */ /* 0x000fe400020f0eff */
[----:B------:R-:W-:Y:S02]  /*10d0*/  PRMT R44, RZ, 0x7610, R44 ;  /* 0x00007610ff2c7816 */ /* 0x000fe4000000002c */
[----:B------:R-:W-:-:S02]  /*10e0*/  PRMT R41, RZ, 0x7610, R41 ;  /* 0x00007610ff297816 */ /* 0x000fc40000000029 */
[----:B------:R-:W-:Y:S01]  /*10f0*/  PRMT R45, RZ, 0x7610, R45 ;  /* 0x00007610ff2d7816 */ /* 0x000fe2000000002d */
[----:B------:R0:W-:Y:S04]  /*1100*/  STS.U16 [R21+UR12+0x1000], R10 ;  /* 0x0010000a15007988 */ /* 0x0001e8000800040c */
[----:B------:R0:W-:Y:S04]  /*1110*/  STS.U16 [R21+UR12+0x1200], R12 ;  /* 0x0012000c15007988 */ /* 0x0001e8000800040c */
[----:B------:R0:W-:Y:S04]  /*1120*/  STS.U16 [R20+UR12+0x1100], R9 ;  /* 0x0011000914007988 */ /* 0x0001e8000800040c */
[----:B------:R0:W-:Y:S01]  /*1130*/  STS.U16 [R20+UR12+0x1300], R11 ;  /* 0x0013000b14007988 */ /* 0x0001e2000800040c */
[----:B-1----:R1:W-:Y:S06]  /*1140*/  MEMBAR.ALL.CTA ;  /* 0x0000000000007992 */ /* 0x0023ec0000008000 */
[----:B-1----:R-:W-:Y:S04]  /*1150*/  FENCE.VIEW.ASYNC.S ;  /* 0x00000000000073c6 */ /* 0x002fe80000000000 */
[----:B------:R-:W1:Y:S02]  /*1160*/  FENCE.VIEW.ASYNC.S ;  /* 0x00000000000073c6 */ /* 0x000e640000000000 */
[----:B-1----:R0:W1:Y:S02]  /*1170*/  @!UP0 SYNCS.EXCH.64 URZ, [UR12+0x1400], UR4 ;  /* 0x001400040cff85b2 */ /* 0x0020640008000100 */
[----:B-1----:R-:W-:Y:S06]  /*1180*/  BAR.SYNC.DEFER_BLOCKING 0x0 ;  /* 0x0000000000007b1d */ /* 0x002fec0000010000 */
[----:B0-----:R-:W-:Y:S05]  /*1190*/  @!P1 BRA `(.L_x_6) ;  /* 0x0000000000689947 */ /* 0x001fea0003800000 */
[----:B------:R-:W-:Y:S02]  /*11a0*/  UIADD3 UR4, UPT, UPT, UR12, 0x1000, URZ ;  /* 0x000010000c047890 */ /* 0x000fe4000fffe0ff */
[----:B------:R-:W-:Y:S02]  /*11b0*/  USHF.R.U32.HI UR6, URZ, 0x4, UR12 ;  /* 0x00000004ff067899 */ /* 0x000fe4000801160c */
[----:B------:R-:W-:Y:S02]  /*11c0*/  USHF.R.U32.HI UR4, URZ, 0x4, UR4 ;  /* 0x00000004ff047899 */ /* 0x000fe40008011604 */
[----:B------:R-:W-:Y:S02]  /*11d0*/  USGXT.U32 UR6, UR6, 0xe ;  /* 0x0000000e0606789a */ /* 0x000fe40008000000 */
[----:B------:R-:W-:Y:S01]  /*11e0*/  USGXT.U32 UR8, UR4, 0xe ;  /* 0x0000000e0408789a */ /* 0x000fe20008000000 */
[----:B------:R-:W-:Y:S01]  /*11f0*/  UMOV UR18, 0x80 ;  /* 0x0000008000127882 */ /* 0x000fe20000000000 */
[----:B------:R-:W-:Y:S01]  /*1200*/  UMOV UR19, 0x40004040 ;  /* 0x4000404000137882 */ /* 0x000fe20000000000 */
[----:B------:R-:W-:Y:S01]  /*1210*/  UMOV UR20, 0xfffffffe ;  /* 0xfffffffe00147882 */ /* 0x000fe20000000000 */
[----:B------:R-:W-:Y:S01]  /*1220*/  UMOV UR21, 0x7fffbfdf ;  /* 0x7fffbfdf00157882 */ /* 0x000fe20000000000 */
[----:B------:R-:W-:Y:S01]  /*1230*/  UMOV UR7, URZ ;  /* 0x000000ff00077c82 */ /* 0x000fe20008000000 */
[----:B------:R-:W-:Y:S01]  /*1240*/  UMOV UR9, URZ ;  /* 0x000000ff00097c82 */ /* 0x000fe20008000000 */
[----:B------:R-:W-:-:S02]  /*1250*/  UIADD3.64 UR18, UPT, UPT, UR6, UR18, URZ ;  /* 0x0000001206127297 */ /* 0x000fc4000fffe0ff */
[----:B------:R-:W-:Y:S01]  /*1260*/  UIADD3.64 UR20, UPT, UPT, UR8, -UR20, URZ ;  /* 0x8000001408147297 */ /* 0x000fe2000fffe0ff */
[----:B------:R-:W-:Y:S01]  /*1270*/  UMOV UR28, 0x0 ;  /* 0x00000000001c7882 */ /* 0x000fe20000000000 */
[----:B------:R-:W-:Y:S01]  /*1280*/  UMOV UR29, 0x4048010 ;  /* 0x04048010001d7882 */ /* 0x000fe20000000000 */
[----:B------:R-:W-:Y:S01]  /*1290*/  UMOV UR4, UR16 ;  /* 0x0000001000047c82 */ /* 0x000fe20008000000 */
[----:B------:R-:W-:Y:S01]  /*12a0*/  UMOV UR5, URZ ;  /* 0x000000ff00057c82 */ /* 0x000fe20008000000 */
[----:B------:R-:W-:Y:S01]  /*12b0*/  UMOV UR7, 0x40004040 ;  /* 0x4000404000077882 */ /* 0x000fe20000000000 */
[----:B------:R-:W-:Y:S01]  /*12c0*/  UMOV UR9, 0x80004020 ;  /* 0x8000402000097882 */ /* 0x000fe20000000000 */
[----:B------:R-:W-:Y:S01]  /*12d0*/  UMOV UR32, 0x0 ;  /* 0x0000000000207882 */ /* 0x000fe20000000000 */
[----:B------:R-:W-:Y:S01]  /*12e0*/  UMOV UR33, 0x4048010 ;  /* 0x0404801000217882 */ /* 0x000fe20000000000 */
[----:B------:R-:W-:Y:S01]  /*12f0*/  UMOV UR4, UR4 ;  /* 0x0000000400047c82 */ /* 0x000fe20008000000 */
[----:B------:R0:W-:Y:S01]  /*1300*/  UTCHMMA gdesc[UR6], gdesc[UR8], tmem[UR14], tmem[UR28], idesc[UR29], !UPT ;  /* 0x00ff1c08060075ea */ /* 0x0001e2000f80000e */
[----:B------:R0:W-:Y:S01]  /*1310*/  UTCHMMA gdesc[UR18], gdesc[UR20], tmem[UR14], tmem[UR32], idesc[UR33], UPT ;  /* 0x00ff2014120075ea */ /* 0x0001e2000b80000e */
[----:B------:R0:W-:Y:S01]  /*1320*/  UTCBAR [UR4], URZ ;  /* 0x000000ff040073e9 */ /* 0x0001e200080000ff */
[----:B------:R-:W-:Y:S01]  /*1330*/  NOP ;  /* 0x0000000000007918 */ /* 0x000fe20000000000 */
.L_x_6:
[----:B------:R-:W-:Y:S05]  /*1340*/  @!P0 BRA `(.L_x_7) ;  /* 0x0000000000088947 */ /* 0x000fea0003800000 */
[----:B------:R-:W1:Y:S02]  /*1350*/  SYNCS.PHASECHK.TRANS64.TRYWAIT P2, [UR12+0x1400], RZ ;  /* 0x001400ffff0075a7 */ /* 0x000e64000804110c */
[----:B-1----:R-:W-:Y:S05]  /*1360*/  @!P2 BRA `(.L_x_8) ;  /* 0x000000280078a947 */ /* 0x002fea0003800000 */
.L_x_7:
[----:B------:R-:W-:Y:S06]  /*1370*/  BAR.SYNC.DEFER_BLOCKING 0x0 ;  /* 0x0000000000007b1d */ /* 0x000fec0000010000 */
[----:B0-----:R-:W0:Y:S01]  /*1380*/  LDCU UR4, c[0x0][0x3a8] ;  /* 0x00007500ff0477ac */ /* 0x001e220008000800 */
[----:B------:R-:W-:Y:S01]  /*1390*/  LDTM.16dp32bit_t0_t15.x8 R4, tmem[UR13+0x100000] ;  /* 0x1000000d000479ee */ /* 0x000fe20008980000 */
[----:B------:R-:W0:Y:S01]  /*13a0*/  LDTM.16dp32bit_t16_t31.x8 R4, tmem[UR13+0x100008] ;  /* 0x1000080d000479ee */ /* 0x000e2200089a0000 */
[----:B------:R-:W1:Y:S01]  /*13b0*/  @!P6 SYNCS.CCTL.IV [UR12+0x1400] ;  /* 0x00140000ff00e9b1 */ /* 0x000e62000800000c */
[----:B------:R-:W-:Y:S01]  /*13c0*/  NOP ;  /* 0x0000000000007918 */ /* 0x000fe20000000000 */
[----:B------:R2:W5:Y:S04]  /*13d0*/  @P0 LDG.E.U16 R40, desc[UR24][R32.64] ;  /* 0x0000001820280981 */ /* 0x000568000c1e1500 */
[----:B------:R2:W5:Y:S04]  /*13e0*/  @P0 LDG.E.U16 R44, desc[UR24][R30.64] ;  /* 0x000000181e2c0981 */ /* 0x000568000c1e1500 */
[----:B------:R2:W5:Y:S04]  /*13f0*/  @P0 LDG.E.U16 R41, desc[UR24][R28.64] ;  /* 0x000000181c290981 */ /* 0x000568000c1e1500 */
[----:B------:R2:W5:Y:S01]  /*1400*/  @P0 LDG.E.U16 R45, desc[UR24][R26.64] ;  /* 0x000000181a2d0981 */ /* 0x000562000c1e1500 */
[----:B------:R-:W-:Y:S01]  /*1410*/  LOP3.LUT R3, R0, 0xf, RZ, 0xc0, !PT ;  /* 0x0000000f00037812 */ /* 0x000fe200078ec0ff */
[----:B0-----:R-:W-:Y:S01]  /*1420*/  FMUL R4, R4, UR4 ;  /* 0x0000000404047c20 */ /* 0x001fe20008400000 */
[----:B------:R-:W-:Y:S01]  /*1430*/  LOP3.LUT R12, R0, 0x60, RZ, 0xc0, !PT ;  /* 0x00000060000c7812 */ /* 0x000fe200078ec0ff */
[----:B------:R-:W-:Y:S01]  /*1440*/  FMUL R6, R6, UR4 ;  /* 0x0000000406067c20 */ /* 0x000fe20008400000 */
[----:B------:R-:W-:Y:S01]  /*1450*/  LOP3.LUT R13, R0, 0x10, RZ, 0xc0, !PT ;  /* 0x00000010000d7812 */ /* 0x000fe200078ec0ff */
[----:B------:R-:W-:Y:S01]  /*1460*/  FMUL R11, R11, UR4 ;  /* 0x000000040b0b7c20 */ /* 0x000fe20008400000 */
[----:B------:R-:W-:-:S02]  /*1470*/  LEA.HI R12, R12, R3, RZ, 0x1f ;  /* 0x000000030c0c7211 */ /* 0x000fc400078ff8ff */
[----:B------:R-:W-:-:S03]  /*1480*/  SHF.R.U32.HI R3, RZ, 0x1, R13 ;  /* 0x00000001ff037819 */ /* 0x000fc6000001160d */
[----:B------:R-:W-:Y:S02]  /*1490*/  VIADD R22, R12, UR10 ;  /* 0x0000000a0c167c36 */ /* 0x000fe40008000000 */
[----:B------:R-:W-:Y:S01]  /*14a0*/  FMUL R12, R5, UR4 ;  /* 0x00000004050c7c20 */ /* 0x000fe20008400000 */
[C---:B------:R-:W-:Y:S02]  /*14b0*/  VIADD R13, R3.reuse, 0x2 ;  /* 0x00000002030d7836 */ /* 0x040fe40000000000 */
[C---:B------:R-:W-:Y:S01]  /*14c0*/  VIADD R15, R3.reuse, 0x3 ;  /* 0x00000003030f7836 */ /* 0x040fe20000000000 */
[C---:B------:R-:W-:Y:S01]  /*14d0*/  ISETP.GE.AND P4, PT, R22.reuse, R3, PT ;  /* 0x000000031600720c */ /* 0x040fe20003f86270 */
[C---:B------:R-:W-:Y:S01]  /*14e0*/  VIADD R17, R3.reuse, 0x7 ;  /* 0x0000000703117836 */ /* 0x040fe20000000000 */
[C---:B------:R-:W-:Y:S02]  /*14f0*/  ISETP.GE.AND P3, PT, R22.reuse, R13, PT ;  /* 0x0000000d1600720c */ /* 0x040fe40003f66270 */
[----:B------:R-:W-:Y:S01]  /*1500*/  ISETP.GE.AND P2, PT, R22, R15, PT ;  /* 0x0000000f1600720c */ /* 0x000fe20003f46270 */
[C---:B------:R-:W-:Y:S01]  /*1510*/  VIADD R15, R3.reuse, 0x5 ;  /* 0x00000005030f7836 */ /* 0x040fe20000000000 */
[----:B------:R-:W-:-:S02]  /*1520*/  IADD3 R13, PT, PT, R3, 0x4, RZ ;  /* 0x00000004030d7810 */ /* 0x000fc40007ffe0ff */
[----:B------:R-:W-:Y:S02]  /*1530*/  ISETP.GT.AND P5, PT, R22, R3, PT ;  /* 0x000000031600720c */ /* 0x000fe40003fa4270 */
[----:B------:R-:W-:Y:S02]  /*1540*/  FSEL R5, R4, -INF , P4 ;  /* 0xff80000004057808 */ /* 0x000fe40002000000 */
[----:B------:R-:W-:Y:S01]  /*1550*/  ISETP.GE.AND P4, PT, R22, R13, PT ;  /* 0x0000000d1600720c */ /* 0x000fe20003f86270 */
[----:B------:R-:W-:Y:S01]  /*1560*/  FMUL R13, R7, UR4 ;  /* 0x00000004070d7c20 */ /* 0x000fe20008400000 */
[----:B------:R-:W-:Y:S02]  /*1570*/  FSEL R4, R12, -INF , P5 ;  /* 0xff8000000c047808 */ /* 0x000fe40002800000 */
[----:B------:R-:W-:Y:S01]  /*1580*/  ISETP.GE.AND P5, PT, R22, R15, PT ;  /* 0x0000000f1600720c */ /* 0x000fe20003fa6270 */
[----:B------:R-:W-:Y:S01]  /*1590*/  VIADD R15, R3, 0x6 ;  /* 0x00000006030f7836 */ /* 0x000fe20000000000 */
[----:B------:R-:W-:Y:S01]  /*15a0*/  FSEL R7, R6, -INF , P3 ;  /* 0xff80000006077808 */ /* 0x000fe20001800000 */
[----:B------:R-:W-:Y:S01]  /*15b0*/  FMUL R6, R8, UR4 ;  /* 0x0000000408067c20 */ /* 0x000fe20008400000 */
[----:B------:R-:W-:Y:S01]  /*15c0*/  FMUL R8, R9, UR4 ;  /* 0x0000000409087c20 */ /* 0x000fe20008400000 */
[----:B------:R-:W-:Y:S01]  /*15d0*/  FMUL R9, R10, UR4 ;  /* 0x000000040a097c20 */ /* 0x000fe20008400000 */
[----:B------:R-:W-:-:S02]  /*15e0*/  ISETP.GE.AND P3, PT, R22, R15, PT ;  /* 0x0000000f1600720c */ /* 0x000fc40003f66270 */
[----:B------:R-:W-:Y:S02]  /*15f0*/  FSEL R13, R13, -INF , P2 ;  /* 0xff8000000d0d7808 */ /* 0x000fe40001000000 */
[----:B------:R-:W-:Y:S02]  /*1600*/  FSEL R6, R6, -INF , P4 ;  /* 0xff80000006067808 */ /* 0x000fe40002000000 */
[----:B------:R-:W-:Y:S02]  /*1610*/  FMNMX3 R10, R5, R4, R7, !PT ;  /* 0x00000004050a7276 */ /* 0x000fe40007800007 */
[----:B------:R-:W-:Y:S02]  /*1620*/  ISETP.GE.AND P2, PT, R22, R17, PT ;  /* 0x000000111600720c */ /* 0x000fe40003f46270 */
[----:B------:R-:W-:Y:S02]  /*1630*/  FSEL R8, R8, -INF , P5 ;  /* 0xff80000008087808 */ /* 0x000fe40002800000 */
[----:B------:R-:W-:-:S02]  /*1640*/  FSEL R9, R9, -INF , P3 ;  /* 0xff80000009097808 */ /* 0x000fc40001800000 */
[----:B------:R-:W-:Y:S02]  /*1650*/  FMNMX3 R10, R10, R13, R6, !PT ;  /* 0x0000000d0a0a7276 */ /* 0x000fe40007800006 */
[----:B------:R-:W-:Y:S02]  /*1660*/  FSEL R11, R11, -INF , P2 ;  /* 0xff8000000b0b7808 */ /* 0x000fe40001000000 */
[----:B------:R-:W-:-:S04]  /*1670*/  FMNMX3 R10, R10, R8, R9, !PT ;  /* 0x000000080a0a7276 */ /* 0x000fc80007800009 */
[----:B------:R-:W-:-:S05]  /*1680*/  FMNMX R10, R11, R10, !PT ;  /* 0x0000000a0b0a7209 */ /* 0x000fca0007800000 */
[----:B------:R-:W0:Y:S02]  /*1690*/  SHFL.BFLY PT, R15, R10, 0x10, 0x1f ;  /* 0x0e001f000a0f7f89 */ /* 0x000e2400000e0000 */
[----:B0-----:R-:W-:-:S05]  /*16a0*/  FMNMX3 R24, R10, -INF , R15, !PT ;  /* 0xff8000000a187876 */ /* 0x001fca000780000f */
[--C-:B------:R-:W-:Y:S01]  /*16b0*/  FADD R5, R5, -R24.reuse ;  /* 0x8000001805057221 */ /* 0x100fe20000000000 */
[--C-:B------:R-:W-:Y:S01]  /*16c0*/  FADD R7, R7, -R24.reuse ;  /* 0x8000001807077221 */ /* 0x100fe20000000000 */
[--C-:B------:R-:W-:Y:S01]  /*16d0*/  FADD R13, R13, -R24.reuse ;  /* 0x800000180d0d7221 */ /* 0x100fe20000000000 */
[--C-:B------:R-:W-:Y:S01]  /*16e0*/  FADD R10, R6, -R24.reuse ;  /* 0x80000018060a7221 */ /* 0x100fe20000000000 */
[----:B------:R-:W-:Y:S01]  /*16f0*/  FMUL R12, R5, 1.4426950216293334961 ;  /* 0x3fb8aa3b050c7820 */ /* 0x000fe20000400000 */
[--C-:B------:R-:W-:Y:S01]  /*1700*/  FADD R5, R4, -R24.reuse ;  /* 0x8000001804057221 */ /* 0x100fe20000000000 */
[----:B------:R-:W-:Y:S01]  /*1710*/  FMUL R7, R7, 1.4426950216293334961 ;  /* 0x3fb8aa3b07077820 */ /* 0x000fe20000400000 */
[----:B------:R-:W-:Y:S01]  /*1720*/  FMUL R13, R13, 1.4426950216293334961 ;  /* 0x3fb8aa3b0d0d7820 */ /* 0x000fe20000400000 */
[----:B------:R0:W-:Y:S01]  /*1730*/  MUFU.EX2 R4, R12 ;  /* 0x0000000c00047308 */ /* 0x0001e20000000800 */
[----:B------:R-:W-:Y:S01]  /*1740*/  FMUL R5, R5, 1.4426950216293334961 ;  /* 0x3fb8aa3b05057820 */ /* 0x000fe20000400000 */
[----:B------:R-:W-:Y:S01]  /*1750*/  FMUL R14, R10, 1.4426950216293334961 ;  /* 0x3fb8aa3b0a0e7820 */ /* 0x000fe20000400000 */
[--C-:B------:R-:W-:Y:S01]  /*1760*/  FADD R10, R8, -R24.reuse ;  /* 0x80000018080a7221 */ /* 0x100fe20000000000 */
[----:B------:R-:W-:-:S04]  /*1770*/  FADD R11, R11, -R24 ;  /* 0x800000180b0b7221 */ /* 0x000fc80000000000 */
[----:B------:R-:W3:Y:S01]  /*1780*/  MUFU.EX2 R5, R5 ;  /* 0x0000000500057308 */ /* 0x000ee20000000800 */
[----:B0-----:R-:W-:Y:S01]  /*1790*/  FMUL R12, R10, 1.4426950216293334961 ;  /* 0x3fb8aa3b0a0c7820 */ /* 0x001fe20000400000 */
[----:B------:R-:W-:Y:S01]  /*17a0*/  FADD R10, R9, -R24 ;  /* 0x80000018090a7221 */ /* 0x000fe20000000000 */
[----:B------:R-:W-:-:S03]  /*17b0*/  FMUL R11, R11, 1.4426950216293334961 ;  /* 0x3fb8aa3b0b0b7820 */ /* 0x000fc60000400000 */
[----:B------:R-:W-:Y:S02]  /*17c0*/  FMUL R10, R10, 1.4426950216293334961 ;  /* 0x3fb8aa3b0a0a7820 */ /* 0x000fe40000400000 */
[----:B------:R-:W0:Y:S08]  /*17d0*/  MUFU.EX2 R7, R7 ;  /* 0x0000000700077308 */ /* 0x000e300000000800 */
[----:B------:R0:W4:Y:S01]  /*17e0*/  MUFU.EX2 R6, R13 ;  /* 0x0000000d00067308 */ /* 0x0001220000000800 */
[----:B---3--:R-:W-:Y:S01]  /*17f0*/  FADD R16, R4, R5 ;  /* 0x0000000504107221 */ /* 0x008fe20000000000 */
[----:B------:R-:W-:-:S06]  /*1800*/  F2FP.F16.F32.PACK_AB R4, R5, R4 ;  /* 0x000000040504723e */ /* 0x000fcc00000000ff */
[----:B------:R-:W3:Y:S01]  /*1810*/  MUFU.EX2 R8, R14 ;  /* 0x0000000e00087308 */ /* 0x000ee20000000800 */
[----:B0-----:R-:W-:-:S07]  /*1820*/  FADD R13, R7, R16 ;  /* 0x00000010070d7221 */ /* 0x001fce0000000000 */
[----:B------:R-:W0:Y:S01]  /*1830*/  MUFU.EX2 R9, R12 ;  /* 0x0000000c00097308 */ /* 0x000e220000000800 */
[C---:B----4-:R-:W-:Y:S01]  /*1840*/  FADD R13, R6.reuse, R13 ;  /* 0x0000000d060d7221 */ /* 0x050fe20000000000 */
[----:B------:R-:W-:-:S06]  /*1850*/  F2FP.F16.F32.PACK_AB R5, R6, R7 ;  /* 0x000000070605723e */ /* 0x000fcc00000000ff */
[----:B------:R-:W4:Y:S01]  /*1860*/  MUFU.EX2 R10, R10 ;  /* 0x0000000a000a7308 */ /* 0x000f220000000800 */
[----:B---3--:R-:W-:-:S07]  /*1870*/  FADD R14, R8, R13 ;  /* 0x0000000d080e7221 */ /* 0x008fce0000000000 */
[----:B------:R-:W3:Y:S01]  /*1880*/  MUFU.EX2 R11, R11 ;  /* 0x0000000b000b7308 */ /* 0x000ee20000000800 */
[C---:B0-----:R-:W-:Y:S01]  /*1890*/  FADD R13, R9.reuse, R14 ;  /* 0x0000000e090d7221 */ /* 0x041fe20000000000 */
[----:B------:R-:W-:Y:S01]  /*18a0*/  F2FP.F16.F32.PACK_AB R6, R9, R8 ;  /* 0x000000080906723e */ /* 0x000fe200000000ff */
[----:B------:R-:W-:Y:S02]  /*18b0*/  FADD R8, -R24, -INF ;  /* 0xff80000018087421 */ /* 0x000fe40000000100 */
[----:B----4-:R-:W-:-:S04]  /*18c0*/  FADD R12, R10, R13 ;  /* 0x0000000d0a0c7221 */ /* 0x010fc80000000000 */
[C---:B---3--:R-:W-:Y:S01]  /*18d0*/  FADD R12, R11.reuse, R12 ;  /* 0x0000000c0b0c7221 */ /* 0x048fe20000000000 */
[----:B------:R-:W-:-:S04]  /*18e0*/  F2FP.F16.F32.PACK_AB R7, R11, R10 ;  /* 0x0000000a0b07723e */ /* 0x000fc800000000ff */
[----:B------:R-:W0:Y:S02]  /*18f0*/  SHFL.BFLY PT, R23, R12, 0x10, 0x1f ;  /* 0x0e001f000c177f89 */ /* 0x000e2400000e0000 */
[----:B0-----:R-:W-:Y:S01]  /*1900*/  FADD R23, R12, R23 ;  /* 0x000000170c177221 */ /* 0x001fe20000000000 */
[----:B-12---:R-:W-:Y:S06]  /*1910*/  @!P0 BRA `(.L_x_9) ;  /* 0x0000000000088947 */ /* 0x006fec0003800000 */
[----:B------:R0:W-:Y:S01]  /*1920*/  STTM.16dp32bit_t0_t15.x4 tmem[UR13+0x20], R4 ;  /* 0x00002004000079ed */ /* 0x0001e2000890000d */
[----:B------:R0:W-:Y:S02]  /*1930*/  STTM.16dp32bit_t16_t31.x4 tmem[UR13+0x24], R4 ;  /* 0x00002404000079ed */ /* 0x0001e4000892000d */
.L_x_9:
[----:B-----5:R1:W-:Y:S01]  /*1940*/  STS.U16 [R21+UR12+0x1000], R40 ;  /* 0x0010002815007988 */ /* 0x0203e2000800040c */
[----:B------:R-:W-:-:S03]  /*1950*/  FMUL R25, R8, 1.4426950216293334961 ;  /* 0x3fb8aa3b08197820 */ /* 0x000fc60000400000 */
[----:B------:R1:W-:Y:S03]  /*1960*/  STS.U16 [R21+UR12+0x1100], R44 ;  /* 0x0011002c15007988 */ /* 0x0003e6000800040c */
[----:B------:R-:W2:Y:S01]  /*1970*/  MUFU.EX2 R25, R25 ;  /* 0x0000001900197308 */ /* 0x000ea20000000800 */
[----:B------:R1:W-:Y:S04]  /*1980*/  STS.U16 [R21+UR12+0x1200], R41 ;  /* 0x0012002915007988 */ /* 0x0003e8000800040c */
[----:B------:R1:W-:Y:S01]  /*1990*/  STS.U16 [R21+UR12+0x1300], R45 ;  /* 0x0013002d15007988 */ /* 0x0003e2000800040c */
[----:B------:R-:W3:Y:S02]  /*19a0*/  FENCE.VIEW.ASYNC.T ;  /* 0x00000000000073c6 */ /* 0x000ee40000000200 */
[----:B---3--:R-:W-:Y:S06]  /*19b0*/  BAR.SYNC.DEFER_BLOCKING 0x0 ;  /* 0x0000000000007b1d */ /* 0x008fec0000010000 */
[----:B0-----:R-:W0:Y:S01]  /*19c0*/  LDTM.16dp32bit_t0_t15.x16 R4, tmem[UR13] ;  /* 0x0000000d000479ee */ /* 0x001e220008a00000 */
[----:B------:R-:W3:Y:S01]  /*19d0*/  LDTM.16dp32bit_t16_t31.x16 R4, tmem[UR13+0x10] ;  /* 0x0000100d000479ee */ /* 0x000ee20008a20000 */
[----:B------:R-:W-:Y:S01]  /*19e0*/  NOP ;  /* 0x0000000000007918 */ /* 0x000fe20000000000 */
[----:B-12---:R-:W-:Y:S05]  /*19f0*/  @!P0 BRA `(.L_x_10) ;  /* 0x0000000000488947 */ /* 0x006fea0003800000 */
[C---:B0--3--:R-:W-:Y:S01]  /*1a00*/  FMUL R4, R25.reuse, R4 ;  /* 0x0000000419047220 */ /* 0x049fe20000400000 */
[C---:B------:R-:W-:Y:S01]  /*1a10*/  FMUL R5, R25.reuse, R5 ;  /* 0x0000000519057220 */ /* 0x040fe20000400000 */
        /* <DEDUP_REMOVED lines=13> */
[----:B------:R-:W-:-:S04]  /*1af0*/  FMUL R19, R25, R19 ;  /* 0x0000001319137220 */ /* 0x000fc80000400000 */
[----:B------:R1:W-:Y:S01]  /*1b00*/  STTM.16dp32bit_t0_t15.x16 tmem[UR13], R4 ;  /* 0x00000004000079ed */ /* 0x0003e20008a0000d */
[----:B------:R1:W-:Y:S02]  /*1b10*/  STTM.16dp32bit_t16_t31.x16 tmem[UR13+0x10], R4 ;  /* 0x00001004000079ed */ /* 0x0003e40008a2000d */
.L_x_10:
[----:B---3--:R-:W2:Y:S02]  /*1b20*/  FENCE.VIEW.ASYNC.T ;  /* 0x00000000000073c6 */ /* 0x008ea40000000200 */
[----:B--2---:R-:W-:Y:S01]  /*1b30*/  BAR.SYNC.DEFER_BLOCKING 0x0 ;  /* 0x0000000000007b1d */ /* 0x004fe20000010000 */
[----:B------:R-:W-:Y:S01]  /*1b40*/  FADD R23, R25, R23 ;  /* 0x0000001719177221 */ /* 0x000fe20000000000 */
[----:B------:R-:W-:Y:S01]  /*1b50*/  UIADD3 UR6, UPT, UPT, UR12, 0x1c00, URZ ;  /* 0x00001c000c067890 */ /* 0x000fe2000fffe0ff */
[----:B------:R-:W-:Y:S01]  /*1b60*/  FSEL R41, R24, -INF , P0 ;  /* 0xff80000018297808 */ /* 0x000fe20000000000 */
[----:B------:R-:W-:Y:S02]  /*1b70*/  UIADD3 UR35, UPT, UPT, UR26, 0x20, URZ ;  /* 0x000000201a237890 */ /* 0x000fe4000fffe0ff */
[----:B------:R-:W-:Y:S01]  /*1b80*/  FSEL R24, R23, 1, P0 ;  /* 0x3f80000017187808 */ /* 0x000fe20000000000 */
[----:B------:R2:W-:Y:S06]  /*1b90*/  MEMBAR.ALL.CTA ;  /* 0x0000000000007992 */ /* 0x0005ec0000008000 */
[----:B--2---:R-:W2:Y:S02]  /*1ba0*/  FENCE.VIEW.ASYNC.S ;  /* 0x00000000000073c6 */ /* 0x004ea40000000000 */
[----:B--2---:R-:W-:Y:S06]  /*1bb0*/  BAR.SYNC.DEFER_BLOCKING 0x0 ;  /* 0x0000000000007b1d */ /* 0x004fec0000010000 */
[----:B------:R-:W-:Y:S05]  /*1bc0*/  @!P1 BRA `(.L_x_11) ;  /* 0x0000000000449947 */ /* 0x000fea0003800000 */
[----:B------:R-:W-:Y:S01]  /*1bd0*/  UIADD3 UR4, UPT, UPT, UR12, 0x1000, URZ ;  /* 0x000010000c047890 */ /* 0x000fe2000fffe0ff */
[----:B------:R-:W-:Y:S01]  /*1be0*/  BSSY.RECONVERGENT B0, `(.L_x_12) ;  /* 0x000000e000007945 */ /* 0x000fe20003800200 */
[----:B------:R-:W-:Y:S02]  /*1bf0*/  ELECT P0, URZ, PT ;  /* 0x0000000000ff782f */ /* 0x000fe40003800000 */
[----:B------:R-:W-:Y:S01]  /*1c00*/  USHF.R.U32.HI UR4, URZ, 0x4, UR4 ;  /* 0x00000004ff047899 */ /* 0x000fe20008011604 */
[----:B------:R-:W-:Y:S01]  /*1c10*/  UMOV UR8, 0x0 ;  /* 0x0000000000087882 */ /* 0x000fe20000000000 */
[----:B------:R-:W-:Y:S02]  /*1c20*/  UMOV UR9, 0x4080010 ;  /* 0x0408001000097882 */ /* 0x000fe40000000000 */
[----:B------:R-:W-:Y:S01]  /*1c30*/  USGXT.U32 UR4, UR4, 0xe ;  /* 0x0000000e0404789a */ /* 0x000fe20008000000 */
[----:B------:R-:W-:-:S08]  /*1c40*/  UMOV UR5, 0xc0004010 ;  /* 0xc000401000057882 */ /* 0x000fd00000000000 */
[----:B------:R2:W-:Y:S01]  /*1c50*/  UTCHMMA tmem[UR35], gdesc[UR4], tmem[UR26], tmem[UR8], idesc[UR9], UPT ;  /* 0x00ff0804230079ea */ /* 0x0005e2000b80001a */
[----:B------:R-:W-:Y:S05]  /*1c60*/  @!P0 BRA `(.L_x_13) ;  /* 0x0000000000148947 */ /* 0x000fea0003800000 */
[----:B--2---:R-:W-:Y:S01]  /*1c70*/  UMOV UR4, UR6 ;  /* 0x0000000600047c82 */ /* 0x004fe20008000000 */
[----:B------:R-:W-:Y:S02]  /*1c80*/  UMOV UR5, URZ ;  /* 0x000000ff00057c82 */ /* 0x000fe40008000000 */
[----:B------:R-:W-:Y:S02]  /*1c90*/  UMOV UR4, UR4 ;  /* 0x0000000400047c82 */ /* 0x000fe40008000000 */
[----:B------:R3:W-:Y:S01]  /*1ca0*/  UTCBAR [UR4], URZ ;  /* 0x000000ff040073e9 */ /* 0x0007e200080000ff */
[----:B------:R-:W-:Y:S02]  /*1cb0*/  NOP ;  /* 0x0000000000007918 */ /* 0x000fe40000000000 */
.L_x_13:
[----:B--23--:R-:W-:Y:S05]  /*1cc0*/  BSYNC.RECONVERGENT B0 ;  /* 0x0000000000007941 */ /* 0x00cfea0003800200 */
.L_x_12:
[----:B------:R-:W-:Y:S05]  /*1cd0*/  BRA `(.L_x_14) ;  /* 0x0000000000087947 */ /* 0x000fea0003800000 */
.L_x_11:
[----:B------:R-:W-:-:S09]  /*1ce0*/  UISETP.GE.AND UP0, UPT, UR10, URZ, UPT ;  /* 0x000000ff0a00728c */ /* 0x000fd2000bf06270 */
[----:B------:R-:W-:Y:S05]  /*1cf0*/  BRA.U !UP0, `(.L_x_15) ;  /* 0x0000000d08ec7547 */ /* 0x000fea000b800000 */
.L_x_14:
[----:B------:R-:W-:Y:S01]  /*1d00*/  USHF.R.U32.HI UR34, URZ, 0x4, UR12 ;  /* 0x00000004ff227899 */ /* 0x000fe2000801160c */
[----:B01----:R-:W-:Y:S01]  /*1d10*/  IMAD.MOV.U32 R12, RZ, RZ, RZ ;  /* 0x000000ffff0c7224 */ /* 0x003fe200078e00ff */
[----:B------:R-:W-:Y:S02]  /*1d20*/  UIADD3 UR7, UPT, UPT, UR12, 0x1800, URZ ;  /* 0x000018000c077890 */ /* 0x000fe4000fffe0ff */
[----:B------:R-:W-:Y:S02]  /*1d30*/  USHF.L.U32 UR28, UR17, 0x4, URZ ;  /* 0x00000004111c7899 */ /* 0x000fe400080006ff */
[----:B------:R-:W-:Y:S02]  /*1d40*/  USHF.R.U32.HI UR4, URZ, 0x4, UR16 ;  /* 0x00000004ff047899 */ /* 0x000fe40008011610 */
[----:B------:R-:W-:Y:S02]  /*1d50*/  USGXT.U32 UR34, UR34, 0xe ;  /* 0x0000000e2222789a */ /* 0x000fe40008000000 */
[----:B------:R-:W-:Y:S01]  /*1d60*/  USHF.L.U32 UR29, UR15, 0x4, URZ ;  /* 0x000000040f1d7899 */ /* 0x000fe200080006ff */
[----:B------:R-:W-:Y:S01]  /*1d70*/  IMAD.U32 R23, RZ, RZ, UR28 ;  /* 0x0000001cff177e24 */ /* 0x000fe2000f8e00ff */
[----:B------:R-:W-:-:S02]  /*1d80*/  USHF.R.U32.HI UR7, URZ, 0x4, UR7 ;  /* 0x00000004ff077899 */ /* 0x000fc40008011607 */
[----:B------:R-:W-:Y:S02]  /*1d90*/  USGXT.U32 UR4, UR4, 0xe ;  /* 0x0000000e0404789a */ /* 0x000fe40008000000 */
[----:B------:R-:W-:Y:S01]  /*1da0*/  UIADD3 UR36, UP0, UPT, UR34, 0x80, URZ ;  /* 0x0000008022247890 */ /* 0x000fe2000ff1e0ff */
[----:B------:R-:W-:Y:S01]  /*1db0*/  UMOV UR5, URZ ;  /* 0x000000ff00057c82 */ /* 0x000fe20008000000 */
[----:B------:R-:W-:Y:S01]  /*1dc0*/  UMOV UR16, 0xfffffffe ;  /* 0xfffffffe00107882 */ /* 0x000fe20000000000 */
[----:B------:R-:W-:Y:S01]  /*1dd0*/  UMOV UR17, 0x7fffbfdf ;  /* 0x7fffbfdf00117882 */ /* 0x000fe20000000000 */
[----:B------:R-:W-:Y:S02]  /*1de0*/  UIADD3 UR15, UPT, UPT, UR10, 0x30, URZ ;  /* 0x000000300a0f7890 */ /* 0x000fe4000fffe0ff */
[----:B------:R-:W-:Y:S01]  /*1df0*/  USGXT.U32 UR27, UR7, 0xe ;  /* 0x0000000e071b789a */ /* 0x000fe20008000000 */
[----:B------:R-:W-:Y:S01]  /*1e00*/  UMOV UR33, UR6 ;  /* 0x0000000600217c82 */ /* 0x000fe20008000000 */
[----:B------:R-:W0:Y:S01]  /*1e10*/  LDCU UR40, c[0x0][0x3a8] ;  /* 0x00007500ff2877ac */ /* 0x000e220008000800 */
[----:B------:R-:W-:Y:S01]  /*1e20*/  UISETP.NE.U32.AND UP3, UPT, UR22, URZ, UPT ;  /* 0x000000ff1600728c */ /* 0x000fe2000bf65070 */
[----:B------:R-:W-:Y:S01]  /*1e30*/  UMOV UR30, 0x1 ;  /* 0x00000001001e7882 */ /* 0x000fe20000000000 */
[----:B------:R-:W-:-:S02]  /*1e40*/  UIADD3.X UR37, UPT, UPT, UR5, 0x40004040, URZ, UP0, !UPT ;  /* 0x4000404005257890 */ /* 0x000fc400087fe4ff */
[----:B------:R-:W-:Y:S01]  /*1e50*/  UIADD3.64 UR16, UPT, UPT, UR4, -UR16, URZ ;  /* 0x8000001004107297 */ /* 0x000fe2000fffe0ff */
[----:B------:R-:W-:Y:S01]  /*1e60*/  UMOV UR7, URZ ;  /* 0x000000ff00077c82 */ /* 0x000fe20008000000 */
[----:B------:R-:W-:Y:S01]  /*1e70*/  UMOV UR10, URZ ;  /* 0x000000ff000a7c82 */ /* 0x000fe20008000000 */
[----:B------:R-:W-:Y:S01]  /*1e80*/  UMOV UR6, URZ ;  /* 0x000000ff00067c82 */ /* 0x000fe20008000000 */
[----:B------:R-:W-:-:S08]  /*1e90*/  UMOV UR32, UR29 ;  /* 0x0000001d00207c82 */ /* 0x000fd00008000000 */
.L_x_20:
[----:B------:R-:W-:Y:S01]  /*1ea0*/  IMAD.U32 R11, RZ, RZ, UR32 ;  /* 0x00000020ff0b7e24 */ /* 0x000fe2000f8e00ff */
[----:B------:R-:W-:Y:S01]  /*1eb0*/  MOV R7, UR32 ;  /* 0x0000002000077c02 */ /* 0x000fe20008000f00 */
[----:B------:R-:W-:Y:S02]  /*1ec0*/  IMAD.U32 R9, RZ, RZ, UR32 ;  /* 0x00000020ff097e24 */ /* 0x000fe4000f8e00ff */
[----:B------:R-:W-:Y:S02]  /*1ed0*/  IMAD.U32 R5, RZ, RZ, UR32 ;  /* 0x00000020ff057e24 */ /* 0x000fe4000f8e00ff */
[----:B------:R-:W-:-:S04]  /*1ee0*/  IMAD.WIDE R10, R11, 0x2, R42 ;  /* 0x000000020b0a7825 */ /* 0x000fc800078e022a */
[----:B------:R-:W-:Y:S02]  /*1ef0*/  IMAD.WIDE R8, R9, 0x2, R36 ;  /* 0x0000000209087825 */ /* 0x000fe400078e0224 */
[----:B------:R-:W2:Y:S02]  /*1f00*/  LDG.E.U16 R10, desc[UR24][R10.64] ;  /* 0x000000180a0a7981 */ /* 0x000ea4000c1e1500 */
[----:B------:R-:W-:Y:S02]  /*1f10*/  IMAD.WIDE R6, R7, 0x2, R38 ;  /* 0x0000000207067825 */ /* 0x000fe400078e0226 */
[----:B------:R-:W3:Y:S02]  /*1f20*/  LDG.E.U16 R8, desc[UR24][R8.64] ;  /* 0x0000001808087981 */ /* 0x000ee4000c1e1500 */
[----:B------:R-:W-:Y:S02]  /*1f30*/  IMAD.WIDE R4, R5, 0x2, R34 ;  /* 0x0000000205047825 */ /* 0x000fe400078e0222 */
[----:B------:R-:W4:Y:S04]  /*1f40*/  LDG.E.U16 R7, desc[UR24][R6.64] ;  /* 0x0000001806077981 */ /* 0x000f28000c1e1500 */
[----:B------:R-:W5:Y:S01]  /*1f50*/  LDG.E.U16 R5, desc[UR24][R4.64] ;  /* 0x0000001804057981 */ /* 0x000f62000c1e1500 */
[----:B------:R-:W-:-:S02]  /*1f60*/  UMOV UR8, 0x1 ;  /* 0x0000000100087882 */ /* 0x000fc40000000000 */
[----:B------:R-:W-:-:S04]  /*1f70*/  @!UP2 UIADD3 UR8, UPT, UPT, -UR8, 0x100000, URZ ;  /* 0x001000000808a890 */ /* 0x000fc8000fffe1ff */
[----:B------:R-:W-:Y:S02]  /*1f80*/  @!UP2 USHF.L.U32 UR9, UR8, 0xb, URZ ;  /* 0x0000000b0809a899 */ /* 0x000fe400080006ff */
[----:B------:R-:W-:Y:S01]  /*1f90*/  @!UP2 USHF.L.U32 UR8, UR8, 0x1, URZ ;  /* 0x000000010808a899 */ /* 0x000fe200080006ff */
[----:B------:R-:W-:Y:S01]  /*1fa0*/  VOTEU.ALL UP0, P6 ;  /* 0x0000000000ff7886 */ /* 0x000fe20003000000 */
[----:B--2---:R1:W-:Y:S04]  /*1fb0*/  STS.U16 [R21+UR12+0x1400], R10 ;  /* 0x0014000a15007988 */ /* 0x0043e8000800040c */
[----:B---3--:R1:W-:Y:S04]  /*1fc0*/  STS.U16 [R21+UR12+0x1600], R8 ;  /* 0x0016000815007988 */ /* 0x0083e8000800040c */
[----:B----4-:R1:W-:Y:S04]  /*1fd0*/  STS.U16 [R20+UR12+0x1500], R7 ;  /* 0x0015000714007988 */ /* 0x0103e8000800040c */
[----:B-----5:R1:W-:Y:S01]  /*1fe0*/  STS.U16 [R20+UR12+0x1700], R5 ;  /* 0x0017000514007988 */ /* 0x0203e2000800040c */
[----:B------:R2:W-:Y:S06]  /*1ff0*/  MEMBAR.ALL.CTA ;  /* 0x0000000000007992 */ /* 0x0005ec0000008000 */
[----:B--2---:R-:W-:Y:S04]  /*2000*/  FENCE.VIEW.ASYNC.S ;  /* 0x00000000000073c6 */ /* 0x004fe80000000000 */
[----:B------:R-:W2:Y:S02]  /*2010*/  FENCE.VIEW.ASYNC.S ;  /* 0x00000000000073c6 */ /* 0x000ea40000000000 */
[----:B--2---:R1:W2:Y:S02]  /*2020*/  @!UP0 SYNCS.EXCH.64 URZ, [UR12+0x1c10], UR8 ;  /* 0x001c10080cff85b2 */ /* 0x0042a40008000100 */
[----:B--2---:R-:W-:Y:S06]  /*2030*/  BAR.SYNC.DEFER_BLOCKING 0x0 ;  /* 0x0000000000007b1d */ /* 0x004fec0000010000 */
[----:B-1----:R-:W-:Y:S05]  /*2040*/  BRA.U UP3, `(.L_x_16) ;  /* 0x00000001033c7547 */ /* 0x002fea000b800000 */
[----:B------:R-:W-:Y:S01]  /*2050*/  UIADD3 UR8, UPT, UPT, UR12, 0x1c10, URZ ;  /* 0x00001c100c087890 */ /* 0x000fe2000fffe0ff */
[----:B------:R-:W-:Y:S01]  /*2060*/  UMOV UR20, UR34 ;  /* 0x0000002200147c82 */ /* 0x000fe20008000000 */
[----:B------:R-:W-:Y:S01]  /*2070*/  UMOV UR21, 0x40004040 ;  /* 0x4000404000157882 */ /* 0x000fe20000000000 */
[----:B------:R-:W-:Y:S01]  /*2080*/  UMOV UR18, UR4 ;  /* 0x0000000400127c82 */ /* 0x000fe20008000000 */
[----:B------:R-:W-:Y:S01]  /*2090*/  UMOV UR19, 0x80004020 ;  /* 0x8000402000137882 */ /* 0x000fe20000000000 */
[----:B------:R-:W-:Y:S01]  /*20a0*/  UMOV UR22, 0x0 ;  /* 0x0000000000167882 */ /* 0x000fe20000000000 */
[----:B------:R-:W-:Y:S01]  /*20b0*/  UMOV UR23, 0x4048010 ;  /* 0x0404801000177882 */ /* 0x000fe20000000000 */
[----:B------:R-:W-:Y:S01]  /*20c0*/  UMOV UR9, URZ ;  /* 0x000000ff00097c82 */ /* 0x000fe20008000000 */
[----:B------:R-:W-:Y:S01]  /*20d0*/  UMOV UR38, 0x0 ;  /* 0x0000000000267882 */ /* 0x000fe20000000000 */
[----:B------:R-:W-:Y:S01]  /*20e0*/  UMOV UR39, 0x4048010 ;  /* 0x0404801000277882 */ /* 0x000fe20000000000 */
[----:B------:R1:W-:Y:S01]  /*20f0*/  UTCHMMA gdesc[UR20], gdesc[UR18], tmem[UR14], tmem[UR22], idesc[UR23], !UPT ;  /* 0x00ff1612140075ea */ /* 0x0003e2000f80000e */
[----:B------:R-:W-:Y:S01]  /*2100*/  UMOV UR8, UR8 ;  /* 0x0000000800087c82 */ /* 0x000fe20008000000 */
[----:B------:R1:W-:Y:S01]  /*2110*/  UTCHMMA gdesc[UR36], gdesc[UR16], tmem[UR14], tmem[UR38], idesc[UR39], UPT ;  /* 0x00ff2610240075ea */ /* 0x0003e2000b80000e */
[----:B------:R1:W-:Y:S01]  /*2120*/  UTCBAR [UR8], URZ ;  /* 0x000000ff080073e9 */ /* 0x0003e200080000ff */
[----:B------:R-:W-:-:S02]  /*2130*/  NOP ;  /* 0x0000000000007918 */ /* 0x000fc40000000000 */
.L_x_16:
[----:B------:R-:W2:Y:S01]  /*2140*/  SYNCS.PHASECHK.TRANS64.TRYWAIT P2, [UR12+0x1c10], RZ ;  /* 0x001c10ffff0075a7 */ /* 0x000ea2000804110c */
[----:B------:R-:W-:-:S04]  /*2150*/  IADD3 R13, P0, PT, R3, UR7, RZ ;  /* 0x00000007030d7c10 */ /* 0x000fc8000ff1e0ff */
[C---:B------:R-:W-:Y:S01]  /*2160*/  IADD3 R5, P4, PT, R13.reuse, 0x10, RZ ;  /* 0x000000100d057810 */ /* 0x040fe20007f9e0ff */
[----:B------:R-:W-:Y:S01]  /*2170*/  IMAD.X R14, RZ, RZ, UR10, P0 ;  /* 0x0000000aff0e7e24 */ /* 0x000fe200080e06ff */
[C---:B------:R-:W-:Y:S02]  /*2180*/  IADD3 R7, P1, PT, R13.reuse, 0x12, RZ ;  /* 0x000000120d077810 */ /* 0x040fe40007f3e0ff */
[----:B------:R-:W-:Y:S01]  /*2190*/  IADD3 R9, P3, PT, R13, 0x13, RZ ;  /* 0x000000130d097810 */ /* 0x000fe20007f7e0ff */
[--C-:B------:R-:W-:Y:S01]  /*21a0*/  IMAD.X R4, RZ, RZ, R14.reuse, P4 ;  /* 0x000000ffff047224 */ /* 0x100fe200020e060e */
[-C--:B------:R-:W-:Y:S01]  /*21b0*/  ISETP.GT.U32.AND P5, PT, R7, R22.reuse, PT ;  /* 0x000000160700720c */ /* 0x080fe20003fa4070 */
[--C-:B------:R-:W-:Y:S01]  /*21c0*/  IMAD.X R25, RZ, RZ, R14.reuse, P1 ;  /* 0x000000ffff197224 */ /* 0x100fe200008e060e */
[----:B------:R-:W-:Y:S01]  /*21d0*/  IADD3 R7, P4, PT, R13, 0x14, RZ ;  /* 0x000000140d077810 */ /* 0x000fe20007f9e0ff */
[----:B------:R-:W-:Y:S01]  /*21e0*/  IMAD.X R19, RZ, RZ, R14, P3 ;  /* 0x000000ffff137224 */ /* 0x000fe200018e060e */
[----:B------:R-:W-:-:S02]  /*21f0*/  ISETP.GT.U32.AND P0, PT, R9, R22, PT ;  /* 0x000000160900720c */ /* 0x000fc40003f04070 */
[C---:B------:R-:W-:Y:S01]  /*2200*/  IADD3 R9, P1, PT, R13.reuse, 0x15, RZ ;  /* 0x000000150d097810 */ /* 0x040fe20007f3e0ff */
[--C-:B------:R-:W-:Y:S01]  /*2210*/  IMAD.X R18, RZ, RZ, R14.reuse, P4 ;  /* 0x000000ffff127224 */ /* 0x100fe200020e060e */
[C---:B------:R-:W-:Y:S02]  /*2220*/  IADD3 R15, P3, PT, R13.reuse, 0x16, RZ ;  /* 0x000000160d0f7810 */ /* 0x040fe40007f7e0ff */
[----:B------:R-:W-:Y:S01]  /*2230*/  IADD3 R13, P4, PT, R13, 0x17, RZ ;  /* 0x000000170d0d7810 */ /* 0x000fe20007f9e0ff */
[--C-:B------:R-:W-:Y:S01]  /*2240*/  IMAD.X R17, RZ, RZ, R14.reuse, P1 ;  /* 0x000000ffff117224 */ /* 0x100fe200008e060e */
[----:B------:R-:W-:Y:S02]  /*2250*/  IADD3.X R16, PT, PT, RZ, R14, RZ, P3, !PT ;  /* 0x0000000eff107210 */ /* 0x000fe40001ffe4ff */
[-C--:B------:R-:W-:Y:S01]  /*2260*/  ISETP.GT.U32.AND P1, PT, R7, R22.reuse, PT ;  /* 0x000000160700720c */ /* 0x080fe20003f24070 */
[----:B------:R-:W-:Y:S01]  /*2270*/  IMAD.X R14, RZ, RZ, R14, P4 ;  /* 0x000000ffff0e7224 */ /* 0x000fe200020e060e */
[----:B------:R-:W-:-:S02]  /*2280*/  ISETP.GT.U32.AND P3, PT, R5, R22, PT ;  /* 0x000000160500720c */ /* 0x000fc40003f64070 */
[----:B------:R-:W-:Y:S01]  /*2290*/  ISETP.GE.U32.AND P4, PT, R5, R22, PT ;  /* 0x000000160500720c */ /* 0x000fe20003f86070 */
[----:B--2---:R-:W-:-:S12]  /*22a0*/  @!P2 BRA `(.L_x_17) ;  /* 0x0000001800b4a947 */ /* 0x004fd80003800000 */
.L_x_25:
[----:B------:R-:W-:Y:S01]  /*22b0*/  BAR.SYNC.DEFER_BLOCKING 0x0 ;  /* 0x0000000000007b1d */ /* 0x000fe20000010000 */
[----:B------:R-:W-:Y:S01]  /*22c0*/  ISETP.GT.U32.AND P2, PT, R9, R22, PT ;  /* 0x000000160900720c */ /* 0x000fe20003f44070 */
[----:B------:R-:W-:Y:S01]  /*22d0*/  IMAD.WIDE R44, R23, 0x2, R32 ;  /* 0x00000002172c7825 */ /* 0x000fe200078e0220 */
[C---:B------:R-:W-:Y:S02]  /*22e0*/  ISETP.GT.U32.AND.EX P3, PT, R4.reuse, RZ, PT, P3 ;  /* 0x000000ff0400720c */ /* 0x040fe40003f64130 */
[----:B------:R-:W-:Y:S02]  /*22f0*/  ISETP.GE.U32.AND.EX P4, PT, R4, RZ, PT, P4 ;  /* 0x000000ff0400720c */ /* 0x000fe40003f86140 */
[----:B------:R-:W-:Y:S01]  /*2300*/  ISETP.GT.U32.AND.EX P5, PT, R25, RZ, PT, P5 ;  /* 0x000000ff1900720c */ /* 0x000fe20003fa4150 */
[----:B------:R-:W-:Y:S01]  /*2310*/  LDTM.16dp32bit_t0_t15.x8 R4, tmem[UR13+0x100000] ;  /* 0x1000000d000479ee */ /* 0x000fe20008980000 */
[----:B------:R-:W2:Y:S01]  /*2320*/  LDTM.16dp32bit_t16_t31.x8 R4, tmem[UR13+0x100008] ;  /* 0x1000080d000479ee */ /* 0x000ea200089a0000 */
[----:B------:R-:W-:-:S02]  /*2330*/  ISETP.GT.U32.AND.EX P0, PT, R19, RZ, PT, P0 ;  /* 0x000000ff1300720c */ /* 0x000fc40003f04100 */
[----:B------:R-:W-:Y:S02]  /*2340*/  ISETP.GT.U32.AND.EX P1, PT, R18, RZ, PT, P1 ;  /* 0x000000ff1200720c */ /* 0x000fe40003f24110 */
[----:B------:R-:W-:Y:S01]  /*2350*/  ISETP.GT.U32.AND.EX P2, PT, R17, RZ, PT, P2 ;  /* 0x000000ff1100720c */ /* 0x000fe20003f44120 */
[----:B------:R-:W3:Y:S01]  /*2360*/  @!P6 SYNCS.CCTL.IV [UR12+0x1c10] ;  /* 0x001c1000ff00e9b1 */ /* 0x000ee2000800000c */
[----:B------:R-:W-:Y:S01]  /*2370*/  NOP ;  /* 0x0000000000007918 */ /* 0x000fe20000000000 */
[----:B0-2---:R-:W-:Y:S01]  /*2380*/  FMUL R4, R4, UR40 ;  /* 0x0000002804047c20 */ /* 0x005fe20008400000 */
[----:B------:R-:W-:Y:S01]  /*2390*/  FMUL R40, R5, UR40 ;  /* 0x0000002805287c20 */ /* 0x000fe20008400000 */
[----:B------:R-:W-:Y:S01]  /*23a0*/  FMUL R6, R6, UR40 ;  /* 0x0000002806067c20 */ /* 0x000fe20008400000 */
[----:B------:R-:W-:Y:S01]  /*23b0*/  FMUL R8, R8, UR40 ;  /* 0x0000002808087c20 */ /* 0x000fe20008400000 */
[----:B------:R-:W-:Y:S01]  /*23c0*/  FMUL R10, R10, UR40 ;  /* 0x000000280a0a7c20 */ /* 0x000fe20008400000 */
[----:B------:R-:W-:-:S02]  /*23d0*/  FSEL R5, R4, -INF , !P3 ;  /* 0xff80000004057808 */ /* 0x000fc40005800000 */
[----:B------:R-:W-:Y:S02]  /*23e0*/  FSEL R4, R40, -INF , !P4 ;  /* 0xff80000028047808 */ /* 0x000fe40006000000 */
[-C--:B------:R-:W-:Y:S01]  /*23f0*/  ISETP.GT.U32.AND P4, PT, R13, R22.reuse, PT ;  /* 0x000000160d00720c */ /* 0x080fe20003f84070 */
[----:B------:R-:W-:Y:S01]  /*2400*/  FMUL R13, R7, UR40 ;  /* 0x00000028070d7c20 */ /* 0x000fe20008400000 */
[----:B------:R-:W-:Y:S02]  /*2410*/  ISETP.GT.U32.AND P3, PT, R15, R22, PT ;  /* 0x000000160f00720c */ /* 0x000fe40003f64070 */
[----:B------:R-:W-:Y:S02]  /*2420*/  FSEL R7, R6, -INF , !P5 ;  /* 0xff80000006077808 */ /* 0x000fe40006800000 */
[----:B------:R-:W-:Y:S01]  /*2430*/  ISETP.GT.U32.AND.EX P4, PT, R14, RZ, PT, P4 ;  /* 0x000000ff0e00720c */ /* 0x000fe20003f84140 */
[----:B------:R-:W-:Y:S01]  /*2440*/  FMUL R14, R9, UR40 ;  /* 0x00000028090e7c20 */ /* 0x000fe20008400000 */
[----:B------:R-:W-:-:S02]  /*2450*/  ISETP.GT.U32.AND.EX P3, PT, R16, RZ, PT, P3 ;  /* 0x000000ff1000720c */ /* 0x000fc40003f64130 */
[----:B------:R-:W-:Y:S01]  /*2460*/  FSEL R9, R13, -INF , !P0 ;  /* 0xff8000000d097808 */ /* 0x000fe20004000000 */
[----:B------:R-:W-:Y:S01]  /*2470*/  FMUL R13, R11, UR40 ;  /* 0x000000280b0d7c20 */ /* 0x000fe20008400000 */
[----:B------:R-:W-:Y:S02]  /*2480*/  FSEL R6, R8, -INF , !P1 ;  /* 0xff80000008067808 */ /* 0x000fe40004800000 */
[----:B------:R-:W-:Y:S02]  /*2490*/  FMNMX3 R15, R5, R4, R7, !PT ;  /* 0x00000004050f7276 */ /* 0x000fe40007800007 */
[----:B------:R-:W-:Y:S02]  /*24a0*/  FSEL R8, R14, -INF , !P2 ;  /* 0xff8000000e087808 */ /* 0x000fe40005000000 */
[----:B------:R-:W-:Y:S02]  /*24b0*/  FSEL R11, R10, -INF , !P3 ;  /* 0xff8000000a0b7808 */ /* 0x000fe40005800000 */
[----:B------:R-:W-:-:S02]  /*24c0*/  FMNMX3 R15, R15, R9, R6, !PT ;  /* 0x000000090f0f7276 */ /* 0x000fc40007800006 */
[----:B------:R-:W-:Y:S02]  /*24d0*/  FSEL R13, R13, -INF , !P4 ;  /* 0xff8000000d0d7808 */ /* 0x000fe40006000000 */
[----:B------:R-:W-:-:S04]  /*24e0*/  FMNMX3 R10, R15, R8, R11, !PT ;  /* 0x000000080f0a7276 */ /* 0x000fc8000780000b */
[----:B------:R-:W-:-:S05]  /*24f0*/  FMNMX R10, R13, R10, !PT ;  /* 0x0000000a0d0a7209 */ /* 0x000fca0007800000 */
[----:B------:R-:W0:Y:S02]  /*2500*/  SHFL.BFLY PT, R40, R10, 0x10, 0x1f ;  /* 0x0e001f000a287f89 */ /* 0x000e2400000e0000 */
[----:B0-----:R-:W-:-:S05]  /*2510*/  FMNMX3 R40, R10, R40, R41, !PT ;  /* 0x000000280a287276 */ /* 0x001fca0007800029 */
[--C-:B------:R-:W-:Y:S01]  /*2520*/  FADD R5, R5, -R40.reuse ;  /* 0x8000002805057221 */ /* 0x100fe20000000000 */
[--C-:B------:R-:W-:Y:S01]  /*2530*/  FADD R4, R4, -R40.reuse ;  /* 0x8000002804047221 */ /* 0x100fe20000000000 */
[--C-:B------:R-:W-:Y:S01]  /*2540*/  FADD R7, R7, -R40.reuse ;  /* 0x8000002807077221 */ /* 0x100fe20000000000 */
[--C-:B------:R-:W-:Y:S01]  /*2550*/  FADD R6, R6, -R40.reuse ;  /* 0x8000002806067221 */ /* 0x100fe20000000000 */
[----:B------:R-:W-:Y:S01]  /*2560*/  FMUL R18, R5, 1.4426950216293334961 ;  /* 0x3fb8aa3b05127820 */ /* 0x000fe20000400000 */
[----:B------:R-:W-:Y:S01]  /*2570*/  FMUL R4, R4, 1.4426950216293334961 ;  /* 0x3fb8aa3b04047820 */ /* 0x000fe20000400000 */
[----:B------:R-:W-:Y:S01]  /*2580*/  FMUL R5, R7, 1.4426950216293334961 ;  /* 0x3fb8aa3b07057820 */ /* 0x000fe20000400000 */
[--C-:B------:R-:W-:Y:S01]  /*2590*/  FADD R9, R9, -R40.reuse ;  /* 0x8000002809097221 */ /* 0x100fe20000000000 */
[----:B------:R-:W-:Y:S01]  /*25a0*/  FMUL R16, R6, 1.4426950216293334961 ;  /* 0x3fb8aa3b06107820 */ /* 0x000fe20000400000 */
[----:B------:R-:W-:Y:S01]  /*25b0*/  IMAD.U32 R6, R12, -0x80000000, RZ ;  /* 0x800000000c067824 */ /* 0x000fe200078e00ff */
[----:B------:R-:W-:Y:S01]  /*25c0*/  MUFU.EX2 R18, R18 ;  /* 0x0000001200127308 */ /* 0x000fe20000000800 */
[----:B------:R-:W-:Y:S01]  /*25d0*/  FMUL R9, R9, 1.4426950216293334961 ;  /* 0x3fb8aa3b09097820 */ /* 0x000fe20000400000 */
[--C-:B------:R-:W-:Y:S01]  /*25e0*/  FADD R8, R8, -R40.reuse ;  /* 0x8000002808087221 */ /* 0x100fe20000000000 */
[----:B---3--:R-:W0:Y:S01]  /*25f0*/  SYNCS.PHASECHK.TRANS64.TRYWAIT P0, [UR33], R6 ;  /* 0x00000006ff0075a7 */ /* 0x008e220008001121 */
[--C-:B------:R-:W-:Y:S01]  /*2600*/  FADD R11, R11, -R40.reuse ;  /* 0x800000280b0b7221 */ /* 0x100fe20000000000 */
[----:B------:R-:W-:Y:S01]  /*2610*/  FADD R13, R13, -R40 ;  /* 0x800000280d0d7221 */ /* 0x000fe20000000000 */
[----:B------:R-:W-:-:S02]  /*2620*/  FMUL R8, R8, 1.4426950216293334961 ;  /* 0x3fb8aa3b08087820 */ /* 0x000fc40000400000 */
[----:B------:R-:W2:Y:S01]  /*2630*/  MUFU.EX2 R4, R4 ;  /* 0x0000000400047308 */ /* 0x000ea20000000800 */
[----:B------:R-:W-:Y:S01]  /*2640*/  FMUL R11, R11, 1.4426950216293334961 ;  /* 0x3fb8aa3b0b0b7820 */ /* 0x000fe20000400000 */
[----:B------:R-:W-:-:S06]  /*2650*/  FMUL R13, R13, 1.4426950216293334961 ;  /* 0x3fb8aa3b0d0d7820 */ /* 0x000fcc0000400000 */
[----:B------:R-:W3:Y:S08]  /*2660*/  MUFU.EX2 R5, R5 ;  /* 0x0000000500057308 */ /* 0x000ef00000000800 */
[----:B------:R-:W4:Y:S01]  /*2670*/  MUFU.EX2 R17, R9 ;  /* 0x0000000900117308 */ /* 0x000f220000000800 */
[----:B--2---:R-:W-:-:S07]  /*2680*/  FADD R10, R18, R4 ;  /* 0x00000004120a7221 */ /* 0x004fce0000000000 */
[----:B------:R-:W2:Y:S01]  /*2690*/  MUFU.EX2 R16, R16 ;  /* 0x0000001000107308 */ /* 0x000ea20000000800 */
[----:B---3--:R-:W-:-:S07]  /*26a0*/  FADD R10, R5, R10 ;  /* 0x0000000a050a7221 */ /* 0x008fce0000000000 */
[----:B------:R2:W3:Y:S01]  /*26b0*/  MUFU.EX2 R15, R8 ;  /* 0x00000008000f7308 */ /* 0x0004e20000000800 */
[----:B----4-:R-:W-:-:S07]  /*26c0*/  FADD R7, R17, R10 ;  /* 0x0000000a11077221 */ /* 0x010fce0000000000 */
[----:B------:R-:W4:Y:S01]  /*26d0*/  MUFU.EX2 R12, R11 ;  /* 0x0000000b000c7308 */ /* 0x000f220000000800 */
[----:B--2---:R-:W-:-:S07]  /*26e0*/  FADD R8, R16, R7 ;  /* 0x0000000710087221 */ /* 0x004fce0000000000 */
[----:B------:R-:W2:Y:S01]  /*26f0*/  MUFU.EX2 R13, R13 ;  /* 0x0000000d000d7308 */ /* 0x000ea20000000800 */
[----:B---3--:R-:W-:-:S04]  /*2700*/  FADD R7, R15, R8 ;  /* 0x000000080f077221 */ /* 0x008fc80000000000 */
[----:B----4-:R-:W-:-:S04]  /*2710*/  FADD R8, R12, R7 ;  /* 0x000000070c087221 */ /* 0x010fc80000000000 */
[----:B--2---:R-:W-:-:S05]  /*2720*/  FADD R25, R13, R8 ;  /* 0x000000080d197221 */ /* 0x004fca0000000000 */
[----:B------:R2:W3:Y:S01]  /*2730*/  SHFL.BFLY PT, R11, R25, 0x10, 0x1f ;  /* 0x0e001f00190b7f89 */ /* 0x0004e200000e0000 */
[----:B0-----:R-:W-:Y:S05]  /*2740*/  @!P0 BRA `(.L_x_18) ;  /* 0x0000001400988947 */ /* 0x001fea0003800000 */
.L_x_26:
[C---:B------:R-:W-:Y:S01]  /*2750*/  IMAD.WIDE R6, R23.reuse, 0x2, R30 ;  /* 0x0000000217067825 */ /* 0x040fe200078e021e */
[----:B------:R-:W4:Y:S03]  /*2760*/  LDG.E.U16 R10, desc[UR24][R44.64] ;  /* 0x000000182c0a7981 */ /* 0x000f26000c1e1500 */
[C---:B------:R-:W-:Y:S01]  /*2770*/  IMAD.WIDE R8, R23.reuse, 0x2, R28 ;  /* 0x0000000217087825 */ /* 0x040fe200078e021c */
[----:B------:R0:W5:Y:S05]  /*2780*/  LDG.E.U16 R14, desc[UR24][R6.64] ;  /* 0x00000018060e7981 */ /* 0x00016a000c1e1500 */
[----:B--2---:R-:W2:Y:S01]  /*2790*/  LDG.E.U16 R8, desc[UR24][R8.64] ;  /* 0x0000001808087981 */ /* 0x004ea2000c1e1500 */
[----:B0-----:R-:W-:-:S05]  /*27a0*/  IMAD.WIDE R6, R23, 0x2, R26 ;  /* 0x0000000217067825 */ /* 0x001fca00078e021a */
[----:B---3--:R0:W3:Y:S01]  /*27b0*/  LDG.E.U16 R44, desc[UR24][R6.64] ;  /* 0x00000018062c7981 */ /* 0x0080e2000c1e1500 */
[----:B------:R-:W-:Y:S01]  /*27c0*/  F2FP.F16.F32.PACK_AB R4, R4, R18 ;  /* 0x000000120404723e */ /* 0x000fe200000000ff */
[----:B------:R-:W-:Y:S01]  /*27d0*/  FADD R25, R25, R11 ;  /* 0x0000000b19197221 */ /* 0x000fe20000000000 */
[----:B------:R-:W-:Y:S01]  /*27e0*/  F2FP.F16.F32.PACK_AB R5, R17, R5 ;  /* 0x000000051105723e */ /* 0x000fe200000000ff */
[----:B------:R-:W-:Y:S01]  /*27f0*/  FADD R11, -R40, R41 ;  /* 0x00000029280b7221 */ /* 0x000fe20000000100 */
[----:B------:R-:W-:Y:S01]  /*2800*/  ULEA UR33, UR30, UR12, 0x3 ;  /* 0x0000000c1e217291 */ /* 0x000fe2000f8e18ff */
[----:B-1----:R-:W-:Y:S02]  /*2810*/  UMOV UR20, UR6 ;  /* 0x0000000600147c82 */ /* 0x002fe40008000000 */
[----:B------:R-:W-:Y:S01]  /*2820*/  FMUL R41, R11, 1.4426950216293334961 ;  /* 0x3fb8aa3b0b297820 */ /* 0x000fe20000400000 */
[----:B------:R-:W-:Y:S01]  /*2830*/  UIADD3 UR33, UPT, UPT, UR33, 0x1c00, URZ ;  /* 0x00001c0021217890 */ /* 0x000fe2000fffe0ff */
[----:B0-----:R-:W-:-:S02]  /*2840*/  F2FP.F16.F32.PACK_AB R6, R15, R16 ;  /* 0x000000100f06723e */ /* 0x001fc400000000ff */
[----:B------:R-:W-:Y:S02]  /*2850*/  F2FP.F16.F32.PACK_AB R7, R13, R12 ;  /* 0x0000000c0d07723e */ /* 0x000fe400000000ff */
[----:B------:R-:W0:Y:S02]  /*2860*/  MUFU.EX2 R41, R41 ;  /* 0x0000002900297308 */ /* 0x000e240000000800 */
[----:B------:R-:W-:Y:S01]  /*2870*/  STTM.16dp32bit_t0_t15.x4 tmem[UR13+0x20], R4 ;  /* 0x00002004000079ed */ /* 0x000fe2000890000d */
[----:B------:R-:W-:Y:S01]  /*2880*/  STTM.16dp32bit_t16_t31.x4 tmem[UR13+0x24], R4 ;  /* 0x00002404000079ed */ /* 0x000fe2000892000d */
[----:B----4-:R-:W-:Y:S04]  /*2890*/  STS.U16 [R21+UR12+0x1800], R10 ;  /* 0x0018000a15007988 */ /* 0x010fe8000800040c */
[----:B-----5:R-:W-:Y:S04]  /*28a0*/  STS.U16 [R21+UR12+0x1900], R14 ;  /* 0x0019000e15007988 */ /* 0x020fe8000800040c */
[----:B--2---:R1:W-:Y:S04]  /*28b0*/  STS.U16 [R21+UR12+0x1a00], R8 ;  /* 0x001a000815007988 */ /* 0x0043e8000800040c */
[----:B---3--:R2:W-:Y:S01]  /*28c0*/  STS.U16 [R21+UR12+0x1b00], R44 ;  /* 0x001b002c15007988 */ /* 0x0085e2000800040c */
[----:B------:R-:W3:Y:S02]  /*28d0*/  FENCE.VIEW.ASYNC.T ;  /* 0x00000000000073c6 */ /* 0x000ee40000000200 */
[----:B---3--:R-:W-:Y:S06]  /*28e0*/  BAR.SYNC.DEFER_BLOCKING 0x0 ;  /* 0x0000000000007b1d */ /* 0x008fec0000010000 */
[----:B-1----:R-:W-:Y:S01]  /*28f0*/  LDTM.16dp32bit_t0_t15.x16 R4, tmem[UR13] ;  /* 0x0000000d000479ee */ /* 0x002fe20008a00000 */
[----:B------:R-:W0:Y:S01]  /*2900*/  LDTM.16dp32bit_t16_t31.x16 R4, tmem[UR13+0x10] ;  /* 0x0000100d000479ee */ /* 0x000e220008a20000 */
[----:B------:R-:W-:Y:S01]  /*2910*/  NOP ;  /* 0x0000000000007918 */ /* 0x000fe20000000000 */
[C---:B0-----:R-:W-:Y:S01]  /*2920*/  FMUL R4, R41.reuse, R4 ;  /* 0x0000000429047220 */ /* 0x041fe20000400000 */
        /* <DEDUP_REMOVED lines=16> */
[----:B------:R2:W-:Y:S01]  /*2a30*/  STTM.16dp32bit_t16_t31.x16 tmem[UR13+0x10], R4 ;  /* 0x00001004000079ed */ /* 0x0005e20008a2000d */
[----:B------:R-:W0:Y:S02]  /*2a40*/  FENCE.VIEW.ASYNC.T ;  /* 0x00000000000073c6 */ /* 0x000e240000000200 */
[----:B0-----:R-:W-:Y:S06]  /*2a50*/  BAR.SYNC.DEFER_BLOCKING 0x0 ;  /* 0x0000000000007b1d */ /* 0x001fec0000010000 */
[----:B------:R0:W-:Y:S06]  /*2a60*/  MEMBAR.ALL.CTA ;  /* 0x0000000000007992 */ /* 0x0001ec0000008000 */
[----:B0-----:R-:W0:Y:S02]  /*2a70*/  FENCE.VIEW.ASYNC.S ;  /* 0x00000000000073c6 */ /* 0x001e240000000000 */
[----:B0-----:R-:W-:Y:S06]  /*2a80*/  BAR.SYNC.DEFER_BLOCKING 0x0 ;  /* 0x0000000000007b1d */ /* 0x001fec0000010000 */
[----:B------:R-:W-:Y:S05]  /*2a90*/  BRA.U UP3, `(.L_x_19) ;  /* 0x0000000103287547 */ /* 0x000fea000b800000 */
[----:B------:R-:W-:Y:S01]  /*2aa0*/  UMOV UR8, UR33 ;  /* 0x0000002100087c82 */ /* 0x000fe20008000000 */
[----:B------:R-:W-:Y:S01]  /*2ab0*/  UMOV UR9, URZ ;  /* 0x000000ff00097c82 */ /* 0x000fe20008000000 */
[----:B------:R-:W-:Y:S01]  /*2ac0*/  UMOV UR18, UR27 ;  /* 0x0000001b00127c82 */ /* 0x000fe20008000000 */
[----:B------:R-:W-:Y:S01]  /*2ad0*/  UMOV UR19, 0xc0004010 ;  /* 0xc000401000137882 */ /* 0x000fe20000000000 */
[----:B------:R-:W-:Y:S01]  /*2ae0*/  UMOV UR22, 0x0 ;  /* 0x0000000000167882 */ /* 0x000fe20000000000 */
[----:B------:R-:W-:Y:S01]  /*2af0*/  UMOV UR23, 0x4080010 ;  /* 0x0408001000177882 */ /* 0x000fe20000000000 */
[----:B------:R-:W-:Y:S01]  /*2b00*/  UMOV UR8, UR8 ;  /* 0x0000000800087c82 */ /* 0x000fe20008000000 */
[----:B------:R0:W-:Y:S01]  /*2b10*/  UTCHMMA tmem[UR35], gdesc[UR18], tmem[UR26], tmem[UR22], idesc[UR23], UPT ;  /* 0x00ff1612230079ea */ /* 0x0001e2000b80001a */
[----:B------:R0:W-:Y:S01]  /*2b20*/  UTCBAR [UR8], URZ ;  /* 0x000000ff080073e9 */ /* 0x0001e200080000ff */
[----:B------:R-:W-:Y:S02]  /*2b30*/  NOP ;  /* 0x0000000000007918 */ /* 0x000fe40000000000 */
.L_x_19:
[----:B------:R-:W-:Y:S01]  /*2b40*/  UIADD3 UR7, UP0, UPT, UR7, 0x10, URZ ;  /* 0x0000001007077890 */ /* 0x000fe2000ff1e0ff */
[----:B------:R-:W-:Y:S01]  /*2b50*/  FFMA R24, R41, R24, R25 ;  /* 0x0000001829187223 */ /* 0x000fe20000000019 */
[----:B------:R-:W-:Y:S01]  /*2b60*/  UIADD3 UR30, UPT, UPT, UR30, 0x1, URZ ;  /* 0x000000011e1e7890 */ /* 0x000fe2000fffe0ff */
[----:B------:R-:W-:Y:S01]  /*2b70*/  VIADD R23, R23, UR28 ;  /* 0x0000001c17177c36 */ /* 0x000fe20008000000 */
[----:B------:R-:W-:Y:S01]  /*2b80*/  UIADD3.X UR10, UPT, UPT, URZ, UR10, URZ, UP0, !UPT ;  /* 0x0000000aff0a7290 */ /* 0x000fe200087fe4ff */
[----:B--2---:R-:W-:Y:S01]  /*2b90*/  IMAD.U32 R12, RZ, RZ, UR20 ;  /* 0x00000014ff0c7e24 */ /* 0x004fe2000f8e00ff */
[----:B------:R-:W-:Y:S01]  /*2ba0*/  UISETP.GE.U32.AND UP0, UPT, UR7, UR15, UPT ;  /* 0x0000000f0700728c */ /* 0x000fe2000bf06070 */
[----:B------:R-:W-:Y:S01]  /*2bb0*/  IMAD.MOV.U32 R41, RZ, RZ, R40 ;  /* 0x000000ffff297224 */ /* 0x000fe200078e0028 */
[----:B------:R-:W-:Y:S02]  /*2bc0*/  UISETP.GT.AND UP4, UPT, UR30, 0x1, UPT ;  /* 0x000000011e00788c */ /* 0x000fe4000bf84270 */
[----:B------:R-:W-:-:S02]  /*2bd0*/  UISETP.GE.U32.AND.EX UP0, UPT, UR10, URZ, UPT, UP0 ;  /* 0x000000ff0a00728c */ /* 0x000fc4000bf06100 */
[----:B0-----:R-:W-:Y:S02]  /*2be0*/  USEL UR8, URZ, 0x1, !UP4 ;  /* 0x00000001ff087887 */ /* 0x001fe4000e000000 */
[----:B------:R-:W-:Y:S02]  /*2bf0*/  UIADD3 UR32, UPT, UPT, UR29, UR32, URZ ;  /* 0x000000201d207290 */ /* 0x000fe4000fffe0ff */
[----:B------:R-:W-:Y:S02]  /*2c00*/  USEL UR30, UR30, URZ, !UP4 ;  /* 0x000000ff1e1e7287 */ /* 0x000fe4000e000000 */
[----:B------:R-:W-:Y:S01]  /*2c10*/  ULOP3.LUT UR6, UR6, UR8, URZ, 0x3c, !UPT ;  /* 0x0000000806067292 */ /* 0x000fe2000f8e3cff */
[----:B------:R-:W-:Y:S11]  /*2c20*/  BRA.U !UP0, `(.L_x_20) ;  /* 0xfffffff1089c7547 */ /* 0x000ff6000b83ffff */
[----:B------:R-:W-:Y:S01]  /*2c30*/  UISETP.GE.AND UP0, UPT, UR31, 0x1, UPT ;  /* 0x000000011f00788c */ /* 0x000fe2000bf06270 */
[----:B------:R-:W-:-:S08]  /*2c40*/  IMAD.MOV.U32 R41, RZ, RZ, R40 ;  /* 0x000000ffff297224 */ /* 0x000fd000078e0028 */
[----:B------:R-:W-:Y:S05]  /*2c50*/  BRA.U !UP0, `(.L_x_15) ;  /* 0x0000000108147547 */ /* 0x000fea000b800000 */
[----:B------:R-:W-:-:S06]  /*2c60*/  USHF.L.U32 UR4, UR20, 0x1f, URZ ;  /* 0x0000001f14047899 */ /* 0x000fcc00080006ff */
[----:B------:R-:W-:-:S04]  /*2c70*/  IMAD.U32 R3, RZ, RZ, UR4 ;  /* 0x00000004ff037e24 */ /* 0x000fc8000f8e00ff */
[----:B------:R-:W0:Y:S02]  /*2c80*/  SYNCS.PHASECHK.TRANS64.TRYWAIT P0, [UR33], R3 ;  /* 0x00000003ff0075a7 */ /* 0x000e240008001121 */
[----:B0-----:R-:W-:Y:S05]  /*2c90*/  @!P0 BRA `(.L_x_21) ;  /* 0x0000001000508947 */ /* 0x001fea0003800000 */
.L_x_27:
[----:B------:R-:W-:-:S07]  /*2ca0*/  MOV R41, R40 ;  /* 0x0000002800297202 */ /* 0x000fce0000000f00 */
.L_x_15:
[----:B------:R-:W-:Y:S01]  /*2cb0*/  BAR.SYNC.DEFER_BLOCKING 0x0 ;  /* 0x0000000000007b1d */ /* 0x000fe20000010000 */
[----:B------:R-:W-:Y:S01]  /*2cc0*/  IMAD.MOV.U32 R25, RZ, RZ, R24 ;  /* 0x000000ffff197224 */ /* 0x000fe200078e0018 */
[C---:B------:R-:W-:Y:S02]  /*2cd0*/  LOP3.LUT R21, R0.reuse, 0x10, RZ, 0xc0, !PT ;  /* 0x0000001000157812 */ /* 0x040fe400078ec0ff */
[----:B------:R-:W-:Y:S01]  /*2ce0*/  LOP3.LUT R22, R0, 0xf, RZ, 0xc0, !PT ;  /* 0x0000000f00167812 */ /* 0x000fe200078ec0ff */
[C---:B------:R-:W-:Y:S01]  /*2cf0*/  FMUL R20, R25.reuse, 8388608 ;  /* 0x4b00000019147820 */ /* 0x040fe20000400000 */
[C---:B------:R-:W-:Y:S01]  /*2d00*/  FSETP.GT.AND P0, PT, |R25|.reuse, 8.50705917302346158658e+37, PT ;  /* 0x7e8000001900780b */ /* 0x040fe20003f04200 */
[----:B------:R-:W2:Y:S01]  /*2d10*/  LDCU.64 UR4, c[0x0][0x3e0] ;  /* 0x00007c00ff0477ac */ /* 0x000ea20008000a00 */
[C---:B------:R-:W-:Y:S01]  /*2d20*/  FSETP.GEU.AND P1, PT, R25.reuse, 1.175494350822287508e-38, PT ;  /* 0x008000001900780b */ /* 0x040fe20003f2e000 */
[----:B------:R-:W3:Y:S01]  /*2d30*/  LDC.64 R34, c[0x0][0x398] ;  /* 0x0000e600ff227b82 */ /* 0x000ee20000000a00 */
[----:B------:R-:W-:-:S02]  /*2d40*/  FSETP.GEU.AND P2, PT, |R25|, 1.175494350822287508e-38, PT ;  /* 0x008000001900780b */ /* 0x000fc40003f4e200 */
[----:B------:R-:W-:Y:S02]  /*2d50*/  FSEL R20, R20, R25, !P1 ;  /* 0x0000001914147208 */ /* 0x000fe40004800000 */
[----:B------:R-:W-:Y:S02]  /*2d60*/  LEA R21, R21, UR12, 0x7 ;  /* 0x0000000c15157c11 */ /* 0x000fe4000f8e38ff */
[----:B------:R-:W-:Y:S01]  /*2d70*/  LOP3.LUT R23, R0, 0x60, RZ, 0xc0, !PT ;  /* 0x0000006000177812 */ /* 0x000fe200078ec0ff */
[----:B------:R-:W-:Y:S02]  /*2d80*/  VIADD R3, R20, 0xc0cafb0d ;  /* 0xc0cafb0d14037836 */ /* 0x000fe40000000000 */
[----:B------:R-:W-:Y:S01]  /*2d90*/  @P0 FMUL R25, R25, 0.25 ;  /* 0x3e80000019190820 */ /* 0x000fe20000400000 */
[----:B------:R-:W-:Y:S01]  /*2da0*/  IMAD R22, R22, 0x10, R21 ;  /* 0x0000001016167824 */ /* 0x000fe200078e0215 */
[----:B------:R-:W-:Y:S02]  /*2db0*/  FSEL R21, RZ, -23, P1 ;  /* 0xc1b80000ff157808 */ /* 0x000fe40000800000 */
[----:B------:R-:W-:Y:S01]  /*2dc0*/  LOP3.LUT R3, R3, 0xff800000, RZ, 0xc0, !PT ;  /* 0xff80000003037812 */ /* 0x000fe200078ec0ff */
[----:B------:R-:W4:Y:S02]  /*2dd0*/  @!P6 SYNCS.CCTL.IV [UR12+0x1c00] ;  /* 0x001c0000ff00e9b1 */ /* 0x000f24000800000c */
[----:B----4-:R-:W-:Y:S01]  /*2de0*/  BAR.SYNC.DEFER_BLOCKING 0x0 ;  /* 0x0000000000007b1d */ /* 0x010fe20000010000 */
[----:B------:R-:W-:Y:S01]  /*2df0*/  @!P2 FMUL R25, R25, 16777216 ;  /* 0x4b8000001919a820 */ /* 0x000fe20000400000 */
[----:B------:R-:W-:Y:S01]  /*2e00*/  IMAD R22, R23, 0x8, R22 ;  /* 0x0000000817167824 */ /* 0x000fe200078e0216 */
[----:B------:R-:W-:Y:S01]  /*2e10*/  I2FP.F32.S32 R24, R3 ;  /* 0x0000000300187245 */ /* 0x000fe20000201400 */
[C---:B------:R-:W-:Y:S01]  /*2e20*/  IMAD.IADD R23, R20.reuse, 0x1, -R3 ;  /* 0x0000000114177824 */ /* 0x040fe200078e0a03 */
[----:B--2---:R-:W-:Y:S01]  /*2e30*/  UIMAD UR4, UR11, UR4, URZ ;  /* 0x000000040b0472a4 */ /* 0x004fe2000f8e02ff */
[----:B------:R-:W2:Y:S01]  /*2e40*/  MUFU.RCP R3, R25 ;  /* 0x0000001900037308 */ /* 0x000ea20000001000 */
[----:B------:R-:W-:Y:S01]  /*2e50*/  FSETP.NEU.AND P1, PT, R20, RZ, PT ;  /* 0x000000ff1400720b */ /* 0x000fe20003f2d000 */
[----:B01----:R-:W-:Y:S01]  /*2e60*/  LDTM.16dp32bit_t0_t15.x16 R4, tmem[UR13] ;  /* 0x0000000d000479ee */ /* 0x003fe20008a00000 */
[----:B------:R-:W0:Y:S01]  /*2e70*/  LDTM.16dp32bit_t16_t31.x16 R4, tmem[UR13+0x10] ;  /* 0x0000100d000479ee */ /* 0x000e220008a20000 */
[----:B------:R-:W-:Y:S01]  /*2e80*/  FFMA.FTZ R21, R24, 1.1920928955078125e-07, R21 ;  /* 0x3400000018157823 */ /* 0x000fe20000010015 */
[----:B------:R-:W-:-:S02]  /*2e90*/  IMAD.MOV.U32 R24, RZ, RZ, 0x3dc6b27f ;  /* 0x3dc6b27fff187424 */ /* 0x000fc400078e00ff */
[----:B------:R-:W-:Y:S01]  /*2ea0*/  FADD R23, R23, -1 ;  /* 0xbf80000017177421 */ /* 0x000fe20000000000 */
[----:B------:R-:W-:-:S03]  /*2eb0*/  USHF.L.U32 UR6, UR4, 0x1, URZ ;  /* 0x0000000104067899 */ /* 0x000fc600080006ff */
[----:B------:R-:W-:-:S04]  /*2ec0*/  FFMA.FTZ R24, R23, R24, -0.16845393180847167969 ;  /* 0xbe2c7f3017187423 */ /* 0x000fc80000010018 */
[----:B------:R-:W-:-:S04]  /*2ed0*/  FFMA.FTZ R24, R23, R24, 0.1716887056827545166 ;  /* 0x3e2fcf2a17187423 */ /* 0x000fc80000010018 */
[C---:B------:R-:W-:Y:S01]  /*2ee0*/  FFMA.FTZ R24, R23.reuse, R24, -0.17900948226451873779 ;  /* 0xbe374e4317187423 */ /* 0x040fe20000010018 */
[----:B------:R-:W1:Y:S01]  /*2ef0*/  @!P6 SYNCS.CCTL.IV [UR12+0x1c08] ;  /* 0x001c0800ff00e9b1 */ /* 0x000e62000800000c */
[----:B------:R-:W-:Y:S02]  /*2f00*/  NOP ;  /* 0x0000000000007918 */ /* 0x000fe40000000000 */
[----:B------:R-:W-:-:S04]  /*2f10*/  FFMA.FTZ R24, R23, R24, 0.20512372255325317383 ;  /* 0x3e520bf417187423 */ /* 0x000fc80000010018 */
[----:B------:R-:W-:Y:S01]  /*2f20*/  FFMA.FTZ R24, R23, R24, -0.24046532809734344482 ;  /* 0xbe763c8b17187423 */ /* 0x000fe20000010018 */
[----:B0-----:R-:W-:Y:S01]  /*2f30*/  @P0 FMUL R6, R6, 0.25 ;  /* 0x3e80000006060820 */ /* 0x001fe20000400000 */
[----:B------:R-:W-:Y:S01]  /*2f40*/  @P0 FMUL R7, R7, 0.25 ;  /* 0x3e80000007070820 */ /* 0x000fe20000400000 */
        /* <DEDUP_REMOVED lines=14> */
[----:B------:R-:W-:Y:S01]  /*3030*/  @!P2 FMUL R6, R6, 16777216 ;  /* 0x4b8000000606a820 */ /* 0x000fe20000400000 */
        /* <DEDUP_REMOVED lines=15> */
[C---:B--2---:R-:W-:Y:S01]  /*3130*/  FMUL R25, R3.reuse, R6 ;  /* 0x0000000603197220 */ /* 0x044fe20000400000 */
        /* <DEDUP_REMOVED lines=14> */
[----:B------:R-:W-:Y:S01]  /*3220*/  FMUL R16, R3, R19 ;  /* 0x0000001303107220 */ /* 0x000fe20000400000 */
[----:B------:R-:W-:Y:S01]  /*3230*/  F2FP.F16.F32.PACK_AB R13, R10, R7 ;  /* 0x000000070a0d723e */ /* 0x000fe200000000ff */
[----:B------:R-:W-:Y:S01]  /*3240*/  FFMA.FTZ R24, R23, R24, 0.28857114911079406738 ;  /* 0x3e93bf9917187423 */ /* 0x000fe20000010018 */
[----:B------:R-:W-:Y:S01]  /*3250*/  F2FP.F16.F32.PACK_AB R14, R14, R11 ;  /* 0x0000000b0e0e723e */ /* 0x000fe200000000ff */
[----:B------:R-:W0:Y:S01]  /*3260*/  LDC R3, c[0x0][0x3e8] ;  /* 0x0000fa00ff037b82 */ /* 0x000e220000000800 */
[----:B------:R-:W-:Y:S01]  /*3270*/  F2FP.F16.F32.PACK_AB R12, R25, R4 ;  /* 0x00000004190c723e */ /* 0x000fe200000000ff */
[----:B------:R-:W-:Y:S01]  /*3280*/  FFMA.FTZ R24, R23, R24, -0.36067417263984680176 ;  /* 0xbeb8aa4917187423 */ /* 0x000fe20000010018 */
[----:B------:R-:W-:-:S02]  /*3290*/  F2FP.F16.F32.PACK_AB R8, R6, R5 ;  /* 0x000000050608723e */ /* 0x000fc400000000ff */
[----:B------:R-:W-:Y:S01]  /*32a0*/  F2FP.F16.F32.PACK_AB R9, R26, R9 ;  /* 0x000000091a09723e */ /* 0x000fe200000000ff */
[C---:B------:R-:W-:Y:S01]  /*32b0*/  FFMA.FTZ R24, R23.reuse, R24, 0.48089820146560668945 ;  /* 0x3ef6384a17187423 */ /* 0x040fe20000010018 */
[----:B------:R-:W-:Y:S02]  /*32c0*/  F2FP.F16.F32.PACK_AB R10, R28, R27 ;  /* 0x0000001b1c0a723e */ /* 0x000fe400000000ff */
[----:B------:R-:W-:Y:S01]  /*32d0*/  F2FP.F16.F32.PACK_AB R15, R18, R15 ;  /* 0x0000000f120f723e */ /* 0x000fe200000000ff */
[C---:B------:R-:W-:Y:S01]  /*32e0*/  FFMA.FTZ R24, R23.reuse, R24, -0.72134751081466674805 ;  /* 0xbf38aa3b17187423 */ /* 0x040fe20000010018 */
[----:B------:R-:W-:Y:S01]  /*32f0*/  F2FP.F16.F32.PACK_AB R11, R16, R17 ;  /* 0x00000011100b723e */ /* 0x000fe200000000ff */
[----:B------:R-:W-:Y:S01]  /*3300*/  IMAD.SHL.U32 R17, R0, 0x10, RZ ;  /* 0x0000001000117824 */ /* 0x000fe200078e00ff */
[----:B------:R-:W-:Y:S01]  /*3310*/  SHF.R.U32.HI R18, RZ, 0x6, R0 ;  /* 0x00000006ff127819 */ /* 0x000fe20000011600 */
[----:B-1----:R1:W-:Y:S01]  /*3320*/  STS.128 [R22], R12 ;  /* 0x0000000c16007388 */ /* 0x0023e20000000c00 */
[----:B------:R-:W-:Y:S01]  /*3330*/  FMUL R24, R23, R24 ;  /* 0x0000001817187220 */ /* 0x000fe20000400000 */
[----:B------:R-:W-:-:S02]  /*3340*/  ISETP.GE.U32.AND P0, PT, R20, 0x7f800000, PT ;  /* 0x7f8000001400780c */ /* 0x000fc40003f06070 */
[----:B------:R2:W-:Y:S01]  /*3350*/  STS.128 [R22+0x400], R8 ;  /* 0x0004000816007388 */ /* 0x0005e20000000c00 */
[----:B------:R-:W-:Y:S01]  /*3360*/  FMUL R4, R23, R24 ;  /* 0x0000001817047220 */ /* 0x000fe20000400000 */
[C---:B------:R-:W-:Y:S02]  /*3370*/  LOP3.LUT R24, R17.reuse, 0x7f0, RZ, 0xc0, !PT ;  /* 0x000007f011187812 */ /* 0x040fe400078ec0ff */
[----:B------:R-:W-:Y:S01]  /*3380*/  LOP3.LUT R37, R17, 0x30, RZ, 0xc0, !PT ;  /* 0x0000003011257812 */ /* 0x000fe200078ec0ff */
[----:B------:R-:W-:Y:S01]  /*3390*/  FFMA.FTZ R16, R23, 1.4426950216293334961, R4 ;  /* 0x3fb8aa3b17107823 */ /* 0x000fe20000010004 */
[----:B------:R-:W-:Y:S03]  /*33a0*/  BAR.SYNC.DEFER_BLOCKING 0x0 ;  /* 0x0000000000007b1d */ /* 0x000fe60000010000 */
[----:B------:R-:W-:Y:S02]  /*33b0*/  FADD R16, R21, R16 ;  /* 0x0000001015107221 */ /* 0x000fe40000000000 */
[----:B------:R-:W-:-:S02]  /*33c0*/  @P0 MOV R19, 0x7f800000 ;  /* 0x7f80000000130802 */ /* 0x000fc40000000f00 */
[----:B-1----:R-:W-:Y:S02]  /*33d0*/  SGXT.U32 R14, R18, 0x1 ;  /* 0x00000001120e781a */ /* 0x002fe40000000000 */
[----:B------:R-:W-:Y:S01]  /*33e0*/  SHF.R.U32.HI R12, RZ, 0x2, R0 ;  /* 0x00000002ff0c7819 */ /* 0x000fe20000011600 */
[----:B--2---:R-:W-:Y:S01]  /*33f0*/  IMAD R8, R2, UR5, RZ ;  /* 0x0000000502087c24 */ /* 0x004fe2000f8e02ff */
[----:B------:R-:W-:Y:S01]  /*3400*/  UIMAD.WIDE UR4, UR4, 0x2, URZ ;  /* 0x00000002040478a5 */ /* 0x000fe2000f8e02ff */
[----:B0-----:R-:W-:Y:S01]  /*3410*/  IMAD R10, R14, R3, RZ ;  /* 0x000000030e0a7224 */ /* 0x001fe200078e02ff */
[----:B------:R-:W-:Y:S01]  /*3420*/  LOP3.LUT R11, R12, 0x18, RZ, 0xc0, !PT ;  /* 0x000000180c0b7812 */ /* 0x000fe200078ec0ff */
[----:B------:R-:W-:Y:S02]  /*3430*/  IMAD.SHL.U32 R9, R8, 0x2, RZ ;  /* 0x0000000208097824 */ /* 0x000fe400078e00ff */
[----:B------:R-:W-:Y:S01]  /*3440*/  @P0 FFMA.FTZ R16, R20, R19, +INF ;  /* 0x7f80000014100423 */ /* 0x000fe20000010013 */
[----:B------:R-:W-:Y:S01]  /*3450*/  IMAD R12, R3, 0x2, R10 ;  /* 0x00000002030c7824 */ /* 0x000fe200078e020a */
[----:B------:R-:W-:Y:S01]  /*3460*/  LOP3.LUT R36, R11, 0x1f, R0, 0xf8, !PT ;  /* 0x0000001f0b247812 */ /* 0x000fe200078ef800 */
[----:B------:R-:W-:Y:S01]  /*3470*/  IMAD.HI R8, R8, 0x2, RZ ;  /* 0x0000000208087827 */ /* 0x000fe200078e02ff */
[----:B---3--:R-:W-:-:S02]  /*3480*/  IADD3 R34, P0, P2, R9, UR6, R34 ;  /* 0x0000000609227c10 */ /* 0x008fc4000fa1e022 */
[----:B------:R-:W-:Y:S01]  /*3490*/  FSEL R16, R16, -INF , P1 ;  /* 0xff80000010107808 */ /* 0x000fe20000800000 */
[C---:B------:R-:W-:Y:S01]  /*34a0*/  IMAD R14, R3.reuse, 0x2, R12 ;  /* 0x00000002030e7824 */ /* 0x040fe200078e020c */
[----:B------:R-:W-:Y:S01]  /*34b0*/  IADD3.X R35, PT, PT, R8, UR5, R35, P0, P2 ;  /* 0x0000000508237c10 */ /* 0x000fe200087e4423 */
[----:B------:R-:W0:Y:S01]  /*34c0*/  LDS.128 R4, [R24+UR12] ;  /* 0x0000000c18047984 */ /* 0x000e220008000c00 */
[----:B------:R-:W-:Y:S01]  /*34d0*/  IMAD.SHL.U32 R9, R36, 0x8, RZ ;  /* 0x0000000824097824 */ /* 0x000fe200078e00ff */
[-C--:B------:R-:W-:Y:S01]  /*34e0*/  LEA R18, P0, R10, R34.reuse, 0x1 ;  /* 0x000000220a127211 */ /* 0x080fe200078008ff */
[----:B------:R-:W-:Y:S01]  /*34f0*/  IMAD R26, R3, 0x2, R14 ;  /* 0x00000002031a7824 */ /* 0x000fe200078e020e */
[-C--:B------:R-:W-:Y:S01]  /*3500*/  LEA R20, P1, R12, R34.reuse, 0x1 ;  /* 0x000000220c147211 */ /* 0x080fe200078208ff */
[----:B------:R-:W-:Y:S01]  /*3510*/  FFMA R38, R16, 0.69314718246459960938, R41 ;  /* 0x3f31721810267823 */ /* 0x000fe20000000029 */
[----:B------:R-:W-:Y:S01]  /*3520*/  LOP3.LUT R8, R9, 0xc0, RZ, 0xc0, !PT ;  /* 0x000000c009087812 */ /* 0x000fe200078ec0ff */
[C---:B------:R-:W-:Y:S01]  /*3530*/  IMAD R32, R3.reuse, 0x2, R26 ;  /* 0x0000000203207824 */ /* 0x040fe200078e021a */
[-C--:B------:R-:W-:Y:S01]  /*3540*/  LEA.HI.X.SX32 R19, R10, R35.reuse, 0x1, P0 ;  /* 0x000000230a137211 */ /* 0x080fe200000f0eff */
[----:B------:R-:W-:Y:S01]  /*3550*/  IMAD.SHL.U32 R36, R36, 0x10, RZ ;  /* 0x0000001024247824 */ /* 0x000fe200078e00ff */
[----:B------:R-:W-:Y:S01]  /*3560*/  LEA R30, P0, R14, R34, 0x1 ;  /* 0x000000220e1e7211 */ /* 0x000fe200078008ff */
[----:B------:R-:W-:Y:S01]  /*3570*/  IMAD R40, R3, 0x2, R32 ;  /* 0x0000000203287824 */ /* 0x000fe200078e0220 */
[----:B------:R-:W-:Y:S01]  /*3580*/  LEA.HI.X.SX32 R21, R12, R35, 0x1, P1 ;  /* 0x000000230c157211 */ /* 0x000fe200008f0eff */
[----:B------:R-:W1:Y:S01]  /*3590*/  LDCU UR4, c[0x0][0x3ec] ;  /* 0x00007d80ff0477ac */ /* 0x000e620008000800 */
[----:B------:R-:W-:-:S02]  /*35a0*/  IADD3 R37, PT, PT, R8, UR12, R37 ;  /* 0x0000000c08257c10 */ /* 0x000fc4000fffe025 */
[C---:B------:R-:W-:Y:S01]  /*35b0*/  LEA R22, R3.reuse, R40, 0x1 ;  /* 0x0000002803167211 */ /* 0x040fe200078e08ff */
[----:B------:R-:W2:Y:S01]  /*35c0*/  LDS.128 R8, [R24+UR12+0x800] ;  /* 0x0008000c18087984 */ /* 0x000ea20008000c00 */
[-C--:B------:R-:W-:Y:S02]  /*35d0*/  LEA.HI.X.SX32 R31, R14, R35.reuse, 0x1, P0 ;  /* 0x000000230e1f7211 */ /* 0x080fe400000f0eff */
[-C--:B------:R-:W-:Y:S01]  /*35e0*/  LEA R14, P1, R32, R34.reuse, 0x1 ;  /* 0x00000022200e7211 */ /* 0x080fe200078208ff */
[C---:B------:R-:W-:Y:S01]  /*35f0*/  IMAD R42, R3.reuse, 0x2, R22 ;  /* 0x00000002032a7824 */ /* 0x040fe200078e0216 */
[----:B------:R-:W-:Y:S02]  /*3600*/  LEA R16, P2, R40, R34, 0x1 ;  /* 0x0000002228107211 */ /* 0x000fe400078408ff */
[-C--:B------:R-:W-:Y:S01]  /*3610*/  LEA.HI.X.SX32 R15, R32, R35.reuse, 0x1, P1 ;  /* 0x00000023200f7211 */ /* 0x080fe200008f0eff */
[----:B------:R-:W-:Y:S01]  /*3620*/  IMAD R44, R3, 0x2, R42 ;  /* 0x00000002032c7824 */ /* 0x000fe200078e022a */
[----:B------:R-:W-:-:S02]  /*3630*/  LEA.HI.X.SX32 R17, R40, R35, 0x1, P2 ;  /* 0x0000002328117211 */ /* 0x000fc400010f0eff */
[----:B------:R-:W-:Y:S01]  /*3640*/  LEA R12, P0, R26, R34, 0x1 ;  /* 0x000000221a0c7211 */ /* 0x000fe200078008ff */
[C---:B------:R-:W-:Y:S01]  /*3650*/  IMAD R28, R3.reuse, 0x2, R44 ;  /* 0x00000002031c7824 */ /* 0x040fe200078e022c */
[----:B------:R-:W-:Y:S01]  /*3660*/  LOP3.LUT R36, R36, 0xf0, RZ, 0xc0, !PT ;  /* 0x000000f024247812 */ /* 0x000fe200078ec0ff */
[----:B-1----:R-:W-:Y:S01]  /*3670*/  UIMAD UR4, UR11, UR4, URZ ;  /* 0x000000040b0472a4 */ /* 0x002fe2000f8e02ff */
[----:B------:R-:W-:Y:S01]  /*3680*/  LOP3.LUT R0, R0, 0x7f, RZ, 0xc0, !PT ;  /* 0x0000007f00007812 */ /* 0x000fe200078ec0ff */
[----:B------:R-:W-:Y:S02]  /*3690*/  IMAD R25, R3, 0x2, R28 ;  /* 0x0000000203197824 */ /* 0x000fe400078e021c */
[----:B------:R-:W-:Y:S02]  /*36a0*/  USHF.L.U32 UR6, UR4, 0x2, URZ ;  /* 0x0000000204067899 */ /* 0x000fe400080006ff */
[----:B------:R-:W-:Y:S01]  /*36b0*/  UIMAD.WIDE UR4, UR4, 0x4, URZ ;  /* 0x00000004040478a5 */ /* 0x000fe2000f8e02ff */
[----:B0-----:R-:W-:Y:S01]  /*36c0*/  PRMT R13, R4, 0x7632, R13 ;  /* 0x00007632040d7816 */ /* 0x001fe2000000000d */
[----:B------:R0:W-:Y:S01]  /*36d0*/  STG.E.U16 desc[UR24][R18.64], R4 ;  /* 0x0000000412007986 */ /* 0x0001e2000c101518 */
[----:B------:R-:W-:-:S03]  /*36e0*/  PRMT R39, R5, 0x7632, R39 ;  /* 0x0000763205277816 */ /* 0x000fc60000000027 */
[----:B------:R1:W-:Y:S04]  /*36f0*/  STG.E.U16 desc[UR24][R20.64], R13 ;  /* 0x0000000d14007986 */ /* 0x0003e8000c101518 */
[----:B------:R3:W-:Y:S01]  /*3700*/  STG.E.U16 desc[UR24][R30.64], R5 ;  /* 0x000000051e007986 */ /* 0x0007e2000c101518 */
[----:B0-----:R-:W-:-:S04]  /*3710*/  LEA R18, P1, R42, R34, 0x1 ;  /* 0x000000222a127211 */ /* 0x001fc800078208ff */
[-C--:B------:R-:W-:Y:S02]  /*3720*/  LEA.HI.X.SX32 R19, R42, R35.reuse, 0x1, P1 ;  /* 0x000000232a137211 */ /* 0x080fe400008f0eff */
[-C--:B-1----:R-:W-:Y:S01]  /*3730*/  LEA R20, P2, R44, R34.reuse, 0x1 ;  /* 0x000000222c147211 */ /* 0x082fe200078408ff */
[C---:B---3--:R-:W-:Y:S01]  /*3740*/  IMAD R30, R3.reuse, 0x2, R25 ;  /* 0x00000002031e7824 */ /* 0x048fe200078e0219 */
[-C--:B------:R-:W-:Y:S02]  /*3750*/  LEA.HI.X.SX32 R13, R26, R35.reuse, 0x1, P0 ;  /* 0x000000231a0d7211 */ /* 0x080fe400000f0eff */
[-C--:B------:R-:W-:Y:S01]  /*3760*/  LEA R4, P0, R22, R34.reuse, 0x1 ;  /* 0x0000002216047211 */ /* 0x080fe200078008ff */
[C---:B------:R-:W-:Y:S01]  /*3770*/  IMAD R40, R3.reuse, 0x2, R30 ;  /* 0x0000000203287824 */ /* 0x040fe200078e021e */
[-C--:B------:R-:W-:Y:S01]  /*3780*/  LEA.HI.X.SX32 R21, R44, R35.reuse, 0x1, P2 ;  /* 0x000000232c157211 */ /* 0x080fe200010f0eff */
[----:B------:R0:W-:Y:S01]  /*3790*/  STG.E.U16 desc[UR24][R12.64], R39 ;  /* 0x000000270c007986 */ /* 0x0001e2000c101518 */
[----:B------:R-:W-:Y:S01]  /*37a0*/  LEA.HI.X.SX32 R5, R22, R35, 0x1, P0 ;  /* 0x0000002316057211 */ /* 0x000fe200000f0eff */
[----:B------:R-:W-:Y:S01]  /*37b0*/  IMAD R42, R3, 0x2, R40 ;  /* 0x00000002032a7824 */ /* 0x000fe200078e0228 */
[-C--:B------:R-:W-:Y:S01]  /*37c0*/  LEA R22, P0, R28, R34.reuse, 0x1 ;  /* 0x000000221c167211 */ /* 0x080fe200078008ff */
[----:B------:R2:W-:Y:S01]  /*37d0*/  STG.E.U16 desc[UR24][R14.64], R6 ;  /* 0x000000060e007986 */ /* 0x0005e2000c101518 */
[----:B------:R-:W-:-:S02]  /*37e0*/  LEA R24, P1, R25, R34, 0x1 ;  /* 0x0000002219187211 */ /* 0x000fc400078208ff */
[C---:B------:R-:W-:Y:S02]  /*37f0*/  LEA R44, R3.reuse, R42, 0x1 ;  /* 0x0000002a032c7211 */ /* 0x040fe400078e08ff */
[-C--:B------:R-:W-:Y:S02]  /*3800*/  LEA R26, P2, R30, R34.reuse, 0x1 ;  /* 0x000000221e1a7211 */ /* 0x080fe400078408ff */
[-C--:B------:R-:W-:Y:S01]  /*3810*/  LEA.HI.X.SX32 R23, R28, R35.reuse, 0x1, P0 ;  /* 0x000000231c177211 */ /* 0x080fe200000f0eff */
[----:B------:R-:W-:Y:S01]  /*3820*/  IMAD R3, R3, 0x2, R44 ;  /* 0x0000000203037824 */ /* 0x000fe200078e022c */
[-C--:B------:R-:W-:Y:S02]  /*3830*/  LEA.HI.X.SX32 R25, R25, R35.reuse, 0x1, P1 ;  /* 0x0000002319197211 */ /* 0x080fe400008f0eff */
[----:B------:R-:W-:Y:S02]  /*3840*/  LEA.HI.X.SX32 R27, R30, R35, 0x1, P2 ;  /* 0x000000231e1b7211 */ /* 0x000fe400010f0eff */
[----:B------:R-:W-:-:S02]  /*3850*/  LEA R28, P0, R40, R34, 0x1 ;  /* 0x00000022281c7211 */ /* 0x000fc400078008ff */
[-C--:B------:R-:W-:Y:S02]  /*3860*/  LEA R30, P1, R42, R34.reuse, 0x1 ;  /* 0x000000222a1e7211 */ /* 0x080fe400078208ff */
[-C--:B------:R-:W-:Y:S02]  /*3870*/  LEA R32, P2, R44, R34.reuse, 0x1 ;  /* 0x000000222c207211 */ /* 0x080fe400078408ff */
[----:B------:R-:W-:Y:S02]  /*3880*/  LEA R34, P3, R3, R34, 0x1 ;  /* 0x0000002203227211 */ /* 0x000fe400078608ff */
[-C--:B------:R-:W-:Y:S02]  /*3890*/  LEA.HI.X.SX32 R29, R40, R35.reuse, 0x1, P0 ;  /* 0x00000023281d7211 */ /* 0x080fe400000f0eff */
[-C--:B------:R-:W-:Y:S02]  /*38a0*/  LEA.HI.X.SX32 R31, R42, R35.reuse, 0x1, P1 ;  /* 0x000000232a1f7211 */ /* 0x080fe400008f0eff */
[----:B------:R-:W-:-:S02]  /*38b0*/  LEA.HI.X.SX32 R33, R44, R35, 0x1, P2 ;  /* 0x000000232c217211 */ /* 0x000fc400010f0eff */
[----:B------:R-:W-:Y:S02]  /*38c0*/  LEA.HI.X.SX32 R35, R3, R35, 0x1, P3 ;  /* 0x0000002303237211 */ /* 0x000fe400018f0eff */
[----:B------:R-:W-:Y:S02]  /*38d0*/  PRMT R3, R6, 0x7632, R3 ;  /* 0x0000763206037816 */ /* 0x000fe40000000003 */
[----:B0-----:R-:W-:Y:S02]  /*38e0*/  PRMT R13, R7, 0x7632, R13 ;  /* 0x00007632070d7816 */ /* 0x001fe4000000000d */
[----:B--2---:R-:W-:Y:S01]  /*38f0*/  PRMT R15, R9, 0x7632, R15 ;  /* 0x00007632090f7816 */ /* 0x004fe2000000000f */
[----:B------:R0:W-:Y:S01]  /*3900*/  STG.E.U16 desc[UR24][R16.64], R3 ;  /* 0x0000000310007986 */ /* 0x0001e2000c101518 */
[----:B------:R-:W-:Y:S02]  /*3910*/  PRMT R12, R10, 0x7632, R12 ;  /* 0x000076320a0c7816 */ /* 0x000fe4000000000c */
[----:B------:R-:W-:Y:S01]  /*3920*/  ISETP.GE.U32.AND P0, PT, R0, 0x40, PT ;  /* 0x000000400000780c */ /* 0x000fe20003f06070 */
[----:B------:R1:W-:Y:S01]  /*3930*/  STG.E.U16 desc[UR24][R4.64], R7 ;  /* 0x0000000704007986 */ /* 0x0003e2000c101518 */
[----:B------:R-:W-:-:S03]  /*3940*/  IMAD.HI R0, R2, 0x4, RZ ;  /* 0x0000000402007827 */ /* 0x000fc600078e02ff */
[----:B------:R-:W-:Y:S04]  /*3950*/  STG.E.U16 desc[UR24][R18.64], R13 ;  /* 0x0000000d12007986 */ /* 0x000fe8000c101518 */
[----:B------:R-:W-:Y:S01]  /*3960*/  STG.E.U16 desc[UR24][R20.64], R8 ;  /* 0x0000000814007986 */ /* 0x000fe2000c101518 */
[----:B0-----:R-:W-:Y:S01]  /*3970*/  PRMT R17, R11, 0x7632, R17 ;  /* 0x000076320b117816 */ /* 0x001fe20000000011 */
[----:B------:R-:W-:Y:S01]  /*3980*/  IMAD.SHL.U32 R3, R2, 0x4, RZ ;  /* 0x0000000402037824 */ /* 0x000fe200078e00ff */
[----:B-1----:R-:W-:Y:S01]  /*3990*/  PRMT R5, R8, 0x7632, R5 ;  /* 0x0000763208057816 */ /* 0x002fe20000000005 */
[----:B------:R-:W0:Y:S04]  /*39a0*/  LDC.64 R6, c[0x0][0x3a0] ;  /* 0x0000e800ff067b82 */ /* 0x000e280000000a00 */
[----:B------:R-:W-:Y:S04]  /*39b0*/  STG.E.U16 desc[UR24][R22.64], R5 ;  /* 0x0000000516007986 */ /* 0x000fe8000c101518 */
[----:B------:R-:W-:Y:S04]  /*39c0*/  STG.E.U16 desc[UR24][R24.64], R9 ;  /* 0x0000000918007986 */ /* 0x000fe8000c101518 */
[----:B------:R-:W-:Y:S04]  /*39d0*/  STG.E.U16 desc[UR24][R26.64], R15 ;  /* 0x0000000f1a007986 */ /* 0x000fe8000c101518 */
[----:B------:R-:W-:Y:S04]  /*39e0*/  STG.E.U16 desc[UR24][R28.64], R10 ;  /* 0x0000000a1c007986 */ /* 0x000fe8000c101518 */
[----:B------:R-:W-:Y:S04]  /*39f0*/  STG.E.U16 desc[UR24][R30.64], R12 ;  /* 0x0000000c1e007986 */ /* 0x000fe8000c101518 */
[----:B------:R-:W-:Y:S01]  /*3a00*/  STG.E.U16 desc[UR24][R32.64], R11 ;  /* 0x0000000b20007986 */ /* 0x000fe2000c101518 */
[----:B0-----:R-:W-:-:S03]  /*3a10*/  IADD3 R2, P1, P2, R3, UR6, R6 ;  /* 0x0000000603027c10 */ /* 0x001fc6000fa3e006 */
[----:B------:R-:W-:Y:S01]  /*3a20*/  STG.E.U16 desc[UR24][R34.64], R17 ;  /* 0x0000001122007986 */ /* 0x000fe2000c101518 */
[----:B------:R-:W-:Y:S01]  /*3a30*/  IADD3.X R3, PT, PT, R0, UR5, R7, P1, P2 ;  /* 0x0000000500037c10 */ /* 0x000fe20008fe4407 */
[----:B------:R-:W-:Y:S06]  /*3a40*/  BAR.SYNC.DEFER_BLOCKING 0x0 ;  /* 0x0000000000007b1d */ /* 0x000fec0000010000 */
[----:B------:R-:W-:Y:S02]  /*3a50*/  STSM.16.M88 [R37], R38 ;  /* 0x0000002625007844 */ /* 0x000fe40000000000 */
[----:B------:R-:W-:Y:S06]  /*3a60*/  BAR.SYNC.DEFER_BLOCKING 0x0 ;  /* 0x0000000000007b1d */ /* 0x000fec0000010000 */
[----:B------:R-:W0:Y:S04]  /*3a70*/  LDSM.16.M88 R5, [R36+UR12] ;  /* 0x0000000c2405783b */ /* 0x000e280008000000 */
[----:B0-----:R0:W-:Y:S01]  /*3a80*/  @!P0 STG.E desc[UR24][R2.64], R5 ;  /* 0x0000000502008986 */ /* 0x0011e2000c101918 */
[----:B------:R-:W-:Y:S06]  /*3a90*/  BAR.SYNC.DEFER_BLOCKING 0x0 ;  /* 0x0000000000007b1d */ /* 0x000fec0000010000 */
[----:B------:R-:W-:Y:S05]  /*3aa0*/  BRA.U UP1, `(.L_x_22) ;  /* 0x0000000101a07547 */ /* 0x000fea000b800000 */
[----:B------:R-:W1:Y:S01]  /*3ab0*/  S2UR UR5, SR_CgaCtaId ;  /* 0x00000000000579c3 */ /* 0x000e620000008800 */
[----:B------:R-:W-:Y:S01]  /*3ac0*/  NOP ;  /* 0x0000000000007918 */ /* 0x000fe20000000000 */
[----:B------:R-:W-:Y:S01]  /*3ad0*/  UMOV UR4, 0x50 ;  /* 0x0000005000047882 */ /* 0x000fe20000000000 */
[----:B------:R-:W-:Y:S02]  /*3ae0*/  IMAD.U32 R0, RZ, RZ, UR26 ;  /* 0x0000001aff007e24 */ /* 0x000fe4000f8e00ff */
[----:B0-----:R-:W-:Y:S02]  /*3af0*/  IMAD.MOV.U32 R3, RZ, RZ, 0x3 ;  /* 0x00000003ff037424 */ /* 0x001fe400078e00ff */
[----:B------:R-:W-:Y:S01]  /*3b00*/  IMAD.MOV.U32 R7, RZ, RZ, 0x1 ;  /* 0x00000001ff077424 */ /* 0x000fe200078e00ff */
[----:B------:R-:W-:-:S04]  /*3b10*/  LOP3.LUT R0, R0, 0xffff, RZ, 0xc0, !PT ;  /* 0x0000ffff00007812 */ /* 0x000fc800078ec0ff */
[----:B------:R-:W-:-:S04]  /*3b20*/  SHF.R.U32.HI R0, RZ, 0x5, R0 ;  /* 0x00000005ff007819 */ /* 0x000fc80000011600 */
[----:B------:R-:W-:Y:S02]  /*3b30*/  IADD3 R2, PT, PT, R0, 0x10, RZ ;  /* 0x0000001000027810 */ /* 0x000fe40007ffe0ff */
[----:B------:R-:W-:Y:S01]  /*3b40*/  SHF.L.U32 R0, R3, R0, RZ ;  /* 0x0000000003007219 */ /* 0x000fe200000006ff */
[----:B-1----:R-:W-:Y:S01]  /*3b50*/  ULEA UR6, UR5, UR4, 0x18 ;  /* 0x0000000405067291 */ /* 0x002fe2000f8ec0ff */
[----:B------:R-:W-:-:S04]  /*3b60*/  SHF.L.U32 R3, R7, R2, RZ ;  /* 0x0000000207037219 */ /* 0x000fc800000006ff */
[----:B------:R-:W-:-:S04]  /*3b70*/  LOP3.LUT R0, R3, R0, RZ, 0xfc, !PT ;  /* 0x0000000003007212 */ /* 0x000fc800078efcff */
[----:B------:R-:W0:Y:S01]  /*3b80*/  LDS R5, [UR6] ;  /* 0x00000006ff057984 */ /* 0x000e220008000800 */
[C---:B------:R-:W-:Y:S02]  /*3b90*/  LOP3.LUT R2, R0.reuse, 0xffff, RZ, 0xc0, !PT ;  /* 0x0000ffff00027812 */ /* 0x040fe400078ec0ff */
[----:B0-----:R-:W-:-:S04]  /*3ba0*/  LOP3.LUT R3, R0, 0xffff, R5, 0x80, !PT ;  /* 0x0000ffff00037812 */ /* 0x001fc800078e8005 */
[----:B------:R-:W-:-:S13]  /*3bb0*/  ISETP.NE.AND P0, PT, R3, R2, PT ;  /* 0x000000020300720c */ /* 0x000fda0003f05270 */
[----:B------:R-:W-:Y:S05]  /*3bc0*/  @P0 BRA `(.L_x_23) ;  /* 0x0000000000500947 */ /* 0x000fea0003800000 */
[----:B------:R-:W-:Y:S02]  /*3bd0*/  SHF.R.U32.HI R5, RZ, 0x10, R5 ;  /* 0x00000010ff057819 */ /* 0x000fe40000011605 */
[----:B------:R-:W-:-:S04]  /*3be0*/  SHF.R.U32.HI R2, RZ, 0x10, R0 ;  /* 0x00000010ff027819 */ /* 0x000fc80000011600 */
[----:B------:R-:W-:-:S04]  /*3bf0*/  LOP3.LUT R5, R5, R2, RZ, 0xc0, !PT ;  /* 0x0000000205057212 */ /* 0x000fc800078ec0ff */
[----:B------:R-:W-:-:S13]  /*3c00*/  ISETP.NE.AND P0, PT, R5, R2, PT ;  /* 0x000000020500720c */ /* 0x000fda0003f05270 */
[----:B------:R-:W-:Y:S05]  /*3c10*/  @P0 BRA `(.L_x_24) ;  /* 0x0000000000300947 */ /* 0x000fea0003800000 */
[----:B------:R-:W-:Y:S01]  /*3c20*/  R2UR UR4, R0 ;  /* 0x00000000000472ca */ /* 0x000fe200000e0000 */
[----:B------:R-:W-:Y:S01]  /*3c30*/  VOTEU.ANY UR5, UPT, PT ;  /* 0x0000000000057886 */ /* 0x000fe200038e0100 */
[----:B------:R-:W0:Y:S01]  /*3c40*/  S2R R0, SR_LANEID ;  /* 0x0000000000007919 */ /* 0x000e220000000000 */
[----:B------:R-:W-:-:S10]  /*3c50*/  UFLO.U32 UR5, UR5 ;  /* 0x00000005000572bd */ /* 0x000fd400080e0000 */
[----:B------:R-:W-:-:S06]  /*3c60*/  ULOP3.LUT UR4, URZ, UR4, URZ, 0x33, !UPT ;  /* 0x00000004ff047292 */ /* 0x000fcc000f8e33ff */
[----:B------:R-:W-:-:S04]  /*3c70*/  IMAD.U32 R2, RZ, RZ, UR4 ;  /* 0x00000004ff027e24 */ /* 0x000fc8000f8e00ff */
[----:B------:R-:W1:Y:S02]  /*3c80*/  REDUX UR7, R2 ;  /* 0x00000000020773c4 */ /* 0x000e640000000000 */
[----:B------:R2:W-:Y:S01]  /*3c90*/  UTCATOMSWS.AND URZ, UR4 ;  /* 0x0000000400ff79e3 */ /* 0x0005e20008000000 */
[----:B0-----:R-:W-:Y:S01]  /*3ca0*/  ISETP.EQ.U32.AND P0, PT, R0, UR5, PT ;  /* 0x0000000500007c0c */ /* 0x001fe2000bf02070 */
[----:B-1----:R-:W-:-:S12]  /*3cb0*/  IMAD.U32 R0, RZ, RZ, UR7 ;  /* 0x00000007ff007e24 */ /* 0x002fd8000f8e00ff */
[----:B------:R2:W-:Y:S01]  /*3cc0*/  @P0 ATOMS.AND RZ, [UR6], R0 ;  /* 0x00000000ffff098c */ /* 0x0005e2000a800006 */
[----:B------:R-:W-:Y:S05]  /*3cd0*/  BRA `(.L_x_22) ;  /* 0x0000000000147947 */ /* 0x000fea0003800000 */
.L_x_24:
[----:B------:R-:W-:-:S07]  /*3ce0*/  MOV R2, 0x3d00 ;  /* 0x00003d0000027802 */ /* 0x000fce0000000f00 */
[----:B------:R-:W-:Y:S05]  /*3cf0*/  CALL.REL.NOINC `($__internal_0_$__cuda_sm10x_tcgen05_guardrail_trap_col_being_dealloced_not_returned_by_alloc) ;  /* 0x0000000000447944 */ /* 0x000fea0003c00000 */
[----:B------:R-:W-:Y:S05]  /*3d00*/  BRA `(.L_x_22) ;  /* 0x0000000000087947 */ /* 0x000fea0003800000 */
.L_x_23:
[----:B------:R-:W-:-:S07]  /*3d10*/  MOV R2, 0x3d30 ;  /* 0x00003d3000027802 */ /* 0x000fce0000000f00 */
[----:B------:R-:W-:Y:S05]  /*3d20*/  CALL.REL.NOINC `($__internal_2_$__cuda_sm10x_tcgen05_guardrail_trap_unallocated_columns_being_dealloced) ;  /* 0x0000000000507944 */ /* 0x000fea0003c00000 */
.L_x_22:
[----:B------:R-:W-:Y:S01]  /*3d30*/  NOP ;  /* 0x0000000000007918 */ /* 0x000fe20000000000 */
[----:B--2---:R-:W-:Y:S05]  /*3d40*/  EXIT ;  /* 0x000000000000794d */ /* 0x004fea0003800000 */
.L_x_8:
[----:B------:R-:W1:Y:S02]  /*3d50*/  SYNCS.PHASECHK.TRANS64.TRYWAIT P2, [UR12+0x1400], RZ ;  /* 0x001400ffff0075a7 */ /* 0x000e64000804110c */
[----:B-1----:R-:W-:Y:S05]  /*3d60*/  @!P2 BRA `(.L_x_8) ;  /* 0xfffffffc00f8a947 */ /* 0x002fea000383ffff */
[----:B------:R-:W-:Y:S05]  /*3d70*/  BRA `(.L_x_7) ;  /* 0xffffffd4007c7947 */ /* 0x000fea000383ffff */
.L_x_17:
[----:B------:R-:W2:Y:S02]  /*3d80*/  SYNCS.PHASECHK.TRANS64.TRYWAIT P2, [UR12+0x1c10], RZ ;  /* 0x001c10ffff0075a7 */ /* 0x000ea4000804110c */
[----:B--2---:R-:W-:Y:S05]  /*3d90*/  @!P2 BRA `(.L_x_17) ;  /* 0xfffffffc00f8a947 */ /* 0x004fea000383ffff */
[----:B------:R-:W-:Y:S05]  /*3da0*/  BRA `(.L_x_25) ;  /* 0xffffffe400407947 */ /* 0x000fea000383ffff */
.L_x_18:
[----:B------:R-:W0:Y:S02]  /*3db0*/  SYNCS.PHASECHK.TRANS64.TRYWAIT P0, [UR33], R6 ;  /* 0x00000006ff0075a7 */ /* 0x000e240008001121 */
[----:B0-----:R-:W-:Y:S05]  /*3dc0*/  @!P0 BRA `(.L_x_18) ;  /* 0xfffffffc00f88947 */ /* 0x001fea000383ffff */
[----:B------:R-:W-:Y:S05]  /*3dd0*/  BRA `(.L_x_26) ;  /* 0xffffffe8005c7947 */ /* 0x000fea000383ffff */
.L_x_21:
[----:B------:R-:W0:Y:S02]  /*3de0*/  SYNCS.PHASECHK.TRANS64.TRYWAIT P0, [UR33], R3 ;  /* 0x00000003ff0075a7 */ /* 0x000e240008001121 */
[----:B0-----:R-:W-:Y:S05]  /*3df0*/  @!P0 BRA `(.L_x_21) ;  /* 0xfffffffc00f88947 */ /* 0x001fea000383ffff */
[----:B------:R-:W-:Y:S05]  /*3e00*/  BRA `(.L_x_27) ;  /* 0xffffffec00a47947 */ /* 0x000fea000383ffff */
        .weak           $__internal_0_$__cuda_sm10x_tcgen05_guardrail_trap_col_being_dealloced_not_returned_by_alloc
        .type           $__internal_0_$__cuda_sm10x_tcgen05_guardrail_trap_col_being_dealloced_not_returned_by_alloc,@function
        .size           $__internal_0_$__cuda_sm10x_tcgen05_guardrail_trap_col_being_dealloced_not_returned_by_alloc,($__internal_1_$__cuda_sm10x_tcgen05_guardrail_trap_phase_invalid_during_alloc - $__internal_0_$__cuda_sm10x_tcgen05_guardrail_trap_col_being_dealloced_not_returned_by_alloc)
$__internal_0_$__cuda_sm10x_tcgen05_guardrail_trap_col_being_dealloced_not_returned_by_alloc:
[----:B------:R-:W-:Y:S05]  /*3e10*/  BPT.TRAP 0x1 ;  /* 0x000000040000795c */ /* 0x000fea0000300000 */
[----:B------:R-:W-:-:S04]  /*3e20*/  IMAD.MOV.U32 R3, RZ, RZ, 0x0 ;  /* 0x00000000ff037424 */ /* 0x000fc800078e00ff */
[----:B------:R-:W-:Y:S05]  /*3e30*/  RET.REL.NODEC R2 `(attn_fwd) ;  /* 0xffffffc002707950 */ /* 0x000fea0003c3ffff */
        .weak           $__internal_1_$__cuda_sm10x_tcgen05_guardrail_trap_phase_invalid_during_alloc
        .type           $__internal_1_$__cuda_sm10x_tcgen05_guardrail_trap_phase_invalid_during_alloc,@function
        .size           $__internal_1_$__cuda_sm10x_tcgen05_guardrail_trap_phase_invalid_during_alloc,($__internal_2_$__cuda_sm10x_tcgen05_guardrail_trap_unallocated_columns_being_dealloced - $__internal_1_$__cuda_sm10x_tcgen05_guardrail_trap_phase_invalid_during_alloc)
$__internal_1_$__cuda_sm10x_tcgen05_guardrail_trap_phase_invalid_during_alloc:
[----:B------:R-:W-:Y:S05]  /*3e40*/  BPT.TRAP 0x1 ;  /* 0x000000040000795c */ /* 0x000fea0000300000 */
[----:B------:R-:W-:-:S04]  /*3e50*/  IMAD.MOV.U32 R3, RZ, RZ, 0x0 ;  /* 0x00000000ff037424 */ /* 0x000fc800078e00ff */
[----:B------:R-:W-:Y:S05]  /*3e60*/  RET.REL.NODEC R2 `(attn_fwd) ;  /* 0xffffffc002647950 */ /* 0x000fea0003c3ffff */
        .weak           $__internal_2_$__cuda_sm10x_tcgen05_guardrail_trap_unallocated_columns_being_dealloced
        .type           $__internal_2_$__cuda_sm10x_tcgen05_guardrail_trap_unallocated_columns_being_dealloced,@function
        .size           $__internal_2_$__cuda_sm10x_tcgen05_guardrail_trap_unallocated_columns_being_dealloced,(.L_x_31 - $__internal_2_$__cuda_sm10x_tcgen05_guardrail_trap_unallocated_columns_being_dealloced)
$__internal_2_$__cuda_sm10x_tcgen05_guardrail_trap_unallocated_columns_being_dealloced:
[----:B------:R-:W-:Y:S05]  /*3e70*/  BPT.TRAP 0x1 ;  /* 0x000000040000795c */ /* 0x000fea0000300000 */
[----:B------:R-:W-:-:S04]  /*3e80*/  IMAD.MOV.U32 R3, RZ, RZ, 0x0 ;  /* 0x00000000ff037424 */ /* 0x000fc800078e00ff */
[----:B------:R-:W-:Y:S05]  /*3e90*/  RET.REL.NODEC R2 `(attn_fwd) ;  /* 0xffffffc002587950 */ /* 0x000fea0003c3ffff */
.L_x_28:
[----:B------:R-:W-:-:S00]  /*3ea0*/  BRA `(.L_x_28) ;  /* 0xfffffffc00fc7947 */ /* 0x000fc0000383ffff */
[----:B------:R-:W-:-:S00]  /*3eb0*/  NOP ;  /* 0x0000000000007918 */ /* 0x000fc00000000000 */
        /* <DEDUP_REMOVED lines=12> */
.L_x_31:


//--------------------- .nv.global.init           --------------------------
	.section	.nv.global.init,"aw",@progbits
.nv.global.init:
	.type		_$_str,@object
	.size		_$_str,(.L_3 - _$_str)
_$_str:
        /*0000*/ 	.byte	0x5f, 0x5f, 0x43, 0x55, 0x44, 0x41, 0x5f, 0x46, 0x54, 0x5a, 0x00
.L_3:


//--------------------- .nv.shared.attn_fwd       --------------------------
	.section	.nv.shared.attn_fwd,"aw",@nobits
	.sectionflags	@""
	.align	16
	.zero		1024


//--------------------- .nv.shared.reserved.0     --------------------------
	.section	.nv.shared.reserved.0,"aw",@nobits
	.align	8
	.weak		__nv_reservedSMEM_offset_0_alias
	.size		__nv_reservedSMEM_offset_0_alias, 0, 64
	.other		__nv_reservedSMEM_offset_0_alias,@"STO_CUDA_RESERVED_SHARED STV_DEFAULT"
__nv_reservedSMEM_offset_0_alias:
	.zero		0
.nv.shared.reserved.0:
	.zero		64
	.weak		__nv_reservedSMEM_allocation_phase
	.type		__nv_reservedSMEM_allocation_phase,@object
	.size		__nv_reservedSMEM_allocation_phase,(.L_0 - __nv_reservedSMEM_allocation_phase)
__nv_reservedSMEM_allocation_phase:
	.zero		1
.L_0:
	.zero		7
	.weak		__nv_reservedSMEM_devtool_atexit_pc
	.type		__nv_reservedSMEM_devtool_atexit_pc,@object
	.size		__nv_reservedSMEM_devtool_atexit_pc,(__nv_reservedSMEM_allocation_mask - __nv_reservedSMEM_devtool_atexit_pc)
__nv_reservedSMEM_devtool_atexit_pc:
	.zero		8
	.weak		__nv_reservedSMEM_allocation_mask
	.type		__nv_reservedSMEM_allocation_mask,@object
	.size		__nv_reservedSMEM_allocation_mask,(.L_2 - __nv_reservedSMEM_allocation_mask)
__nv_reservedSMEM_allocation_mask:
	.zero		4
.L_2:


//--------------------- .nv.constant0.attn_fwd    --------------------------
	.section	.nv.constant0.attn_fwd,"a",@progbits
	.sectionflags	@""
	.align	4
.nv.constant0.attn_fwd:
	.zero		1032


//--------------------- SYMBOLS --------------------------

	.type		.nv.reservedSmem.offset0,@object
	.size		.nv.reservedSmem.offset0,0x4
	.type		.nv.reservedSmem.cap,@object
	.size		.nv.reservedSmem.cap,0x4
